	.headerflags	@"EF_CUDA_TEXMODE_UNIFIED EF_CUDA_64BIT_ADDRESS EF_CUDA_SM86 EF_CUDA_VIRTUAL_SM(EF_CUDA_SM86)"
	.elftype	@"ET_EXEC"


//--------------------- .nv.info                  --------------------------
	.section	.nv.info,"",@"SHT_CUDA_INFO"
	.align	4


	//----- nvinfo : EIATTR_REGCOUNT
	.align		4
        /*0000*/ 	.byte	0x04, 0x2f
        /*0002*/ 	.short	(.L_1 - .L_0)
	.align		4
.L_0:
        /*0004*/ 	.word	index@(triton_mm)
        /*0008*/ 	.word	0x00000080


	//----- nvinfo : EIATTR_MAX_STACK_SIZE
	.align		4
.L_1:
        /*000c*/ 	.byte	0x04, 0x23
        /*000e*/ 	.short	(.L_3 - .L_2)
	.align		4
.L_2:
        /*0010*/ 	.word	index@(triton_mm)
        /*0014*/ 	.word	0x00000000


	//----- nvinfo : EIATTR_MIN_STACK_SIZE
	.align		4
.L_3:
        /*0018*/ 	.byte	0x04, 0x12
        /*001a*/ 	.short	(.L_5 - .L_4)
	.align		4
.L_4:
        /*001c*/ 	.word	index@(triton_mm)
        /*0020*/ 	.word	0x00000000


	//----- nvinfo : EIATTR_FRAME_SIZE
	.align		4
.L_5:
        /*0024*/ 	.byte	0x04, 0x11
        /*0026*/ 	.short	(.L_7 - .L_6)
	.align		4
.L_6:
        /*0028*/ 	.word	index@(triton_mm)
        /*002c*/ 	.word	0x00000000
.L_7:


//--------------------- .nv.info.triton_mm        --------------------------
	.section	.nv.info.triton_mm,"",@"SHT_CUDA_INFO"
	.align	4


	//----- nvinfo : EIATTR_CUDA_API_VERSION
	.align		4
        /*0000*/ 	.byte	0x04, 0x37
        /*0002*/ 	.short	(.L_9 - .L_8)
.L_8:
        /*0004*/ 	.word	0x0000007b


	//----- nvinfo : EIATTR_SW2861232_WAR
	.align		4
.L_9:
        /*0008*/ 	.byte	0x01, 0x35
	.zero		2


	//----- nvinfo : EIATTR_PARAM_CBANK
	.align		4
        /*000c*/ 	.byte	0x04, 0x0a
        /*000e*/ 	.short	(.L_11 - .L_10)
	.align		4
.L_10:
        /*0010*/ 	.word	index@(.nv.constant0.triton_mm)
        /*0014*/ 	.short	0x0160
        /*0016*/ 	.short	0x001c


	//----- nvinfo : EIATTR_CBANK_PARAM_SIZE
	.align		4
.L_11:
        /*0018*/ 	.byte	0x03, 0x19
        /*001a*/ 	.short	0x001c


	//----- nvinfo : EIATTR_KPARAM_INFO
	.align		4
        /*001c*/ 	.byte	0x04, 0x17
        /*001e*/ 	.short	(.L_13 - .L_12)
.L_12:
        /*0020*/ 	.word	0x00000000
        /*0024*/ 	.short	0x0003
        /*0026*/ 	.short	0x0018
        /*0028*/ 	.byte	0x00, 0xf0, 0x11, 0x00


	//----- nvinfo : EIATTR_KPARAM_INFO
	.align		4
.L_13:
        /*002c*/ 	.byte	0x04, 0x17
        /*002e*/ 	.short	(.L_15 - .L_14)
.L_14:
        /*0030*/ 	.word	0x00000000
        /*0034*/ 	.short	0x0002
        /*0036*/ 	.short	0x0010
        /*0038*/ 	.byte	0x00, 0xf0, 0x21, 0x00


	//----- nvinfo : EIATTR_KPARAM_INFO
	.align		4
.L_15:
        /*003c*/ 	.byte	0x04, 0x17
        /*003e*/ 	.short	(.L_17 - .L_16)
.L_16:
        /*0040*/ 	.word	0x00000000
        /*0044*/ 	.short	0x0001
        /*0046*/ 	.short	0x0008
        /*0048*/ 	.byte	0x00, 0xf0, 0x21, 0x00


	//----- nvinfo : EIATTR_KPARAM_INFO
	.align		4
.L_17:
        /*004c*/ 	.byte	0x04, 0x17
        /*004e*/ 	.short	(.L_19 - .L_18)
.L_18:
        /*0050*/ 	.word	0x00000000
        /*0054*/ 	.short	0x0000
        /*0056*/ 	.short	0x0000
        /*0058*/ 	.byte	0x00, 0xf0, 0x21, 0x00


	//----- nvinfo : EIATTR_MAXREG_COUNT
	.align		4
.L_19:
        /*005c*/ 	.byte	0x03, 0x1b
        /*005e*/ 	.short	0x00ff


	//----- nvinfo : EIATTR_EXIT_INSTR_OFFSETS
	.align		4
        /*0060*/ 	.byte	0x04, 0x1c
        /*0062*/ 	.short	(.L_21 - .L_20)


	//   ....[0]....
.L_20:
        /*0064*/ 	.word	0x00000040


	//   ....[1]....
        /*0068*/ 	.word	0x00005ac0


	//   ....[2]....
        /*006c*/ 	.word	0x00005b10


	//----- nvinfo : EIATTR_MAX_THREADS
	.align		4
.L_21:
        /*0070*/ 	.byte	0x04, 0x05
        /*0072*/ 	.short	(.L_23 - .L_22)
.L_22:
        /*0074*/ 	.word	0x00000080
        /*0078*/ 	.word	0x00000001
        /*007c*/ 	.word	0x00000001
.L_23:


//--------------------- .nv.rel.action            --------------------------
	.section	.nv.rel.action,"",@"SHT_CUDA_RELOCINFO"
	.align	8
	.sectionentsize	8
        /*0000*/ 	.byte	0x73, 0x00, 0x00, 0x00, 0x00, 0x00, 0x00, 0x00, 0x00, 0x00, 0x00, 0x11, 0x25, 0x00, 0x05, 0x36


//--------------------- .nv.constant0.triton_mm   --------------------------
	.section	.nv.constant0.triton_mm,"a",@progbits
	.align	4
.nv.constant0.triton_mm:
	.zero		380


//--------------------- .text.triton_mm           --------------------------
	.section	.text.triton_mm,"ax",@progbits
	.sectionflags	@"SHF_BARRIERS=1"
	.sectioninfo	@"SHI_REGISTERS=128"
	.align	128
        .global         triton_mm
        .type           triton_mm,@function
        .size           triton_mm,(.L_x_3 - triton_mm)
        .other          triton_mm,@"STO_CUDA_ENTRY STV_DEFAULT"
triton_mm:
.text.triton_mm:
[----:B------:R-:W-:-:S02]  /*0000*/  MOV R1, c[0x0][0x28] ;  /* 0x00000a0000017a02 */ /* 0x000fc40000000f00 */
[----:B------:R-:W-:-:S05]  /*0010*/  MOV R4, c[0x0][0x178] ;  /* 0x00005e0000047a02 */ /* 0x000fca0000000f00 */
[----:B------:R-:W-:-:S05]  /*0020*/  IMAD R0, R4, 0x1900, RZ ;  /* 0x0000190004007824 */ /* 0x000fca00078e02ff */
[----:B------:R-:W-:-:S13]  /*0030*/  ISETP.NE.AND P0, PT, R0, RZ, PT ;  /* 0x000000ff0000720c */ /* 0x000fda0003f05270 */
[----:B------:R-:W-:Y:S05]  /*0040*/  @!P0 EXIT ;  /* 0x000000000000894d */ /* 0x000fea0003800000 */
[----:B------:R-:W1:Y:S01]  /*0050*/  S2R R10, SR_CTAID.X ;  /* 0x00000000000a7919 */ /* 0x000e620000002500 */
[----:B------:R-:W-:Y:S01]  /*0060*/  IMAD R4, R4, 0x32, RZ ;  /* 0x0000003204047824 */ /* 0x000fe200078e02ff */
[----:B------:R-:W-:Y:S01]  /*0070*/  MOV R27, 0x4 ;  /* 0x00000004001b7802 */ /* 0x000fe20000000f00 */
[----:B------:R-:W-:Y:S01]  /*0080*/  ULDC.64 UR6, c[0x0][0x118] ;  /* 0x0000460000067ab9 */ /* 0x000fe20000000a00 */
[----:B------:R-:W2:Y:S01]  /*0090*/  S2R R16, SR_TID.X ;  /* 0x0000000000107919 */ /* 0x000ea20000002100 */
[----:B------:R-:W-:Y:S01]  /*00a0*/  MOV R79, RZ ;  /* 0x000000ff004f7202 */ /* 0x000fe20000000f00 */
[----:B------:R-:W-:Y:S01]  /*00b0*/  CS2R R44, SRZ ;  /* 0x00000000002c7805 */ /* 0x000fe2000001ff00 */
[----:B------:R-:W-:Y:S01]  /*00c0*/  IADD3 R0, R4, 0x3f, RZ ;  /* 0x0000003f04007810 */ /* 0x000fe20007ffe0ff */
[----:B------:R-:W-:Y:S01]  /*00d0*/  CS2R R46, SRZ ;  /* 0x00000000002e7805 */ /* 0x000fe2000001ff00 */
[----:B------:R-:W-:Y:S01]  /*00e0*/  IABS R19, R4 ;  /* 0x0000000400137213 */ /* 0x000fe20000000000 */
[----:B------:R-:W-:Y:S01]  /*00f0*/  CS2R R60, SRZ ;  /* 0x00000000003c7805 */ /* 0x000fe2000001ff00 */
[----:B------:R-:W-:Y:S01]  /*0100*/  SHF.R.S32.HI R3, RZ, 0x1f, R0 ;  /* 0x0000001fff037819 */ /* 0x000fe20000011400 */
[----:B------:R-:W-:Y:S01]  /*0110*/  CS2R R62, SRZ ;  /* 0x00000000003e7805 */ /* 0x000fe2000001ff00 */
[----:B------:R-:W3:Y:S01]  /*0120*/  I2F.RP R9, R19 ;  /* 0x0000001300097306 */ /* 0x000ee20000209400 */
[----:B------:R-:W-:Y:S01]  /*0130*/  CS2R R28, SRZ ;  /* 0x00000000001c7805 */ /* 0x000fe2000001ff00 */
[----:B------:R-:W-:Y:S01]  /*0140*/  LEA.HI R3, R3, R0, RZ, 0x6 ;  /* 0x0000000003037211 */ /* 0x000fe200078f30ff */
[----:B------:R-:W-:Y:S01]  /*0150*/  CS2R R30, SRZ ;  /* 0x00000000001e7805 */ /* 0x000fe2000001ff00 */
[----:B------:R-:W-:Y:S01]  /*0160*/  CS2R R32, SRZ ;  /* 0x0000000000207805 */ /* 0x000fe2000001ff00 */
[----:B------:R-:W-:Y:S01]  /*0170*/  CS2R R34, SRZ ;  /* 0x0000000000227805 */ /* 0x000fe2000001ff00 */
[----:B------:R-:W-:Y:S01]  /*0180*/  CS2R R48, SRZ ;  /* 0x0000000000307805 */ /* 0x000fe2000001ff00 */
[----:B------:R-:W-:Y:S01]  /*0190*/  CS2R R50, SRZ ;  /* 0x0000000000327805 */ /* 0x000fe2000001ff00 */
[----:B------:R-:W-:Y:S01]  /*01a0*/  CS2R R56, SRZ ;  /* 0x0000000000387805 */ /* 0x000fe2000001ff00 */
[----:B------:R-:W-:Y:S01]  /*01b0*/  CS2R R58, SRZ ;  /* 0x00000000003a7805 */ /* 0x000fe2000001ff00 */
[----:B------:R-:W-:Y:S01]  /*01c0*/  CS2R R72, SRZ ;  /* 0x0000000000487805 */ /* 0x000fe2000001ff00 */
[----:B-1----:R-:W-:Y:S01]  /*01d0*/  SHF.R.S32.HI R2, RZ, 0x1f, R10 ;  /* 0x0000001fff027819 */ /* 0x002fe2000001140a */
[----:B------:R-:W-:Y:S01]  /*01e0*/  CS2R R74, SRZ ;  /* 0x00000000004a7805 */ /* 0x000fe2000001ff00 */
[----:B------:R-:W-:Y:S01]  /*01f0*/  ISETP.GE.AND P2, PT, R10, RZ, PT ;  /* 0x000000ff0a00720c */ /* 0x000fe20003f46270 */
[----:B------:R-:W-:Y:S01]  /*0200*/  UMOV UR4, URZ ;  /* 0x0000003f00047c82 */ /* 0x000fe20008000000 */
[----:B------:R-:W-:Y:S01]  /*0210*/  LEA.HI R5, R2, R10, RZ, 0x4 ;  /* 0x0000000a02057211 */ /* 0x000fe200078f20ff */
[----:B---3--:R-:W-:Y:S01]  /*0220*/  MUFU.RCP R9, R9 ;  /* 0x0000000900097308 */ /* 0x008fe20000001000 */
[----:B--2---:R-:W-:Y:S01]  /*0230*/  SHF.L.U32 R17, R16, 0x2, RZ ;  /* 0x0000000210117819 */ /* 0x004fe200000006ff */
[----:B------:R-:W-:Y:S01]  /*0240*/  UMOV UR5, URZ ;  /* 0x0000003f00057c82 */ /* 0x000fe20008000000 */
[----:B------:R-:W-:-:S02]  /*0250*/  SHF.R.S32.HI R2, RZ, 0x4, R5 ;  /* 0x00000004ff027819 */ /* 0x000fc40000011405 */
[----:B------:R-:W-:Y:S02]  /*0260*/  LOP3.LUT R5, R5, 0xfffffff0, RZ, 0xc0, !PT ;  /* 0xfffffff005057812 */ /* 0x000fe400078ec0ff */
[----:B------:R-:W-:Y:S02]  /*0270*/  SHF.L.U32 R0, R2, 0x3, RZ ;  /* 0x0000000302007819 */ /* 0x000fe400000006ff */
[----:B------:R-:W-:Y:S02]  /*0280*/  IADD3 R5, -R5, R10, RZ ;  /* 0x0000000a05057210 */ /* 0x000fe40007ffe1ff */
[----:B------:R-:W-:Y:S02]  /*0290*/  LEA.HI.SX32 R3, R3, -R0, 0x1a ;  /* 0x8000000003037211 */ /* 0x000fe400078fd2ff */
[----:B------:R-:W-:Y:S02]  /*02a0*/  IABS R12, R5 ;  /* 0x00000005000c7213 */ /* 0x000fe40000000000 */
[----:B------:R-:W-:-:S02]  /*02b0*/  IMNMX R6, R3, 0x8, PT ;  /* 0x0000000803067817 */ /* 0x000fc40003800200 */
[----:B------:R-:W-:Y:S02]  /*02c0*/  LOP3.LUT R82, R17, 0x1c, RZ, 0xc0, !PT ;  /* 0x0000001c11527812 */ /* 0x000fe400078ec0ff */
[-C--:B------:R-:W-:Y:S02]  /*02d0*/  IABS R11, R6.reuse ;  /* 0x00000006000b7213 */ /* 0x080fe40000000000 */
[----:B------:R-:W-:Y:S02]  /*02e0*/  LOP3.LUT R5, R5, R6, RZ, 0x3c, !PT ;  /* 0x0000000605057212 */ /* 0x000fe400078e3cff */
[----:B------:R-:W1:Y:S01]  /*02f0*/  I2F.RP R7, R11 ;  /* 0x0000000b00077306 */ /* 0x000e620000209400 */
[----:B------:R-:W-:Y:S02]  /*0300*/  SHF.L.U32 R86, R82, 0x2, RZ ;  /* 0x0000000252567819 */ /* 0x000fe400000006ff */
[----:B------:R-:W-:Y:S02]  /*0310*/  ISETP.GE.AND P4, PT, R5, RZ, PT ;  /* 0x000000ff0500720c */ /* 0x000fe40003f86270 */
[----:B------:R-:W-:-:S02]  /*0320*/  SHF.L.U32 R81, R16, 0x5, RZ ;  /* 0x0000000510517819 */ /* 0x000fc400000006ff */
[----:B------:R-:W-:Y:S02]  /*0330*/  LOP3.LUT R80, R17, 0x3c, RZ, 0xc0, !PT ;  /* 0x0000003c11507812 */ /* 0x000fe400078ec0ff */
[----:B------:R-:W-:Y:S02]  /*0340*/  LOP3.LUT R81, R81, 0x3e00, RZ, 0xc0, !PT ;  /* 0x00003e0051517812 */ /* 0x000fe400078ec0ff */
[----:B------:R-:W-:Y:S01]  /*0350*/  LEA R80, R80, 0x2000, 0x7 ;  /* 0x0000200050507811 */ /* 0x000fe200078e38ff */
[----:B-1----:R-:W1:Y:S02]  /*0360*/  MUFU.RCP R7, R7 ;  /* 0x0000000700077308 */ /* 0x002e640000001000 */
[----:B-1----:R-:W-:Y:S02]  /*0370*/  IADD3 R2, R7, 0xffffffe, RZ ;  /* 0x0ffffffe07027810 */ /* 0x002fe40007ffe0ff */
[----:B------:R-:W-:-:S04]  /*0380*/  IABS R7, R10 ;  /* 0x0000000a00077213 */ /* 0x000fc80000000000 */
[----:B------:R1:W2:Y:S02]  /*0390*/  F2I.FTZ.U32.TRUNC.NTZ R3, R2 ;  /* 0x0000000200037305 */ /* 0x0002a4000021f000 */
[----:B-1----:R-:W-:Y:S02]  /*03a0*/  MOV R2, RZ ;  /* 0x000000ff00027202 */ /* 0x002fe40000000f00 */
[----:B--2---:R-:W-:-:S05]  /*03b0*/  IADD3 R8, RZ, -R3, RZ ;  /* 0x80000003ff087210 */ /* 0x004fca0007ffe0ff */
[----:B------:R-:W-:Y:S01]  /*03c0*/  IMAD R13, R8, R11, RZ ;  /* 0x0000000b080d7224 */ /* 0x000fe200078e02ff */
[----:B------:R-:W-:-:S03]  /*03d0*/  IABS R8, R6 ;  /* 0x0000000600087213 */ /* 0x000fc60000000000 */
[----:B------:R-:W-:Y:S01]  /*03e0*/  IMAD.HI.U32 R3, R3, R13, R2 ;  /* 0x0000000d03037227 */ /* 0x000fe200078e0002 */
[----:B------:R-:W-:-:S05]  /*03f0*/  IADD3 R8, RZ, -R8, RZ ;  /* 0x80000008ff087210 */ /* 0x000fca0007ffe0ff */
[----:B------:R-:W-:-:S04]  /*0400*/  IMAD.HI.U32 R2, R3, R7, RZ ;  /* 0x0000000703027227 */ /* 0x000fc800078e00ff */
[----:B------:R-:W-:Y:S02]  /*0410*/  IMAD R2, R2, R8, R7 ;  /* 0x0000000802027224 */ /* 0x000fe400078e0207 */
[----:B------:R-:W-:Y:S01]  /*0420*/  IMAD.HI.U32 R7, R3, R12, RZ ;  /* 0x0000000c03077227 */ /* 0x000fe200078e00ff */
[----:B------:R-:W-:Y:S02]  /*0430*/  IADD3 R3, R9, 0xffffffe, RZ ;  /* 0x0ffffffe09037810 */ /* 0x000fe40007ffe0ff */
[----:B------:R-:W-:Y:S01]  /*0440*/  ISETP.GT.U32.AND P0, PT, R11, R2, PT ;  /* 0x000000020b00720c */ /* 0x000fe20003f04070 */
[----:B------:R-:W-:-:S03]  /*0450*/  IMAD R8, R7, R8, R12 ;  /* 0x0000000807087224 */ /* 0x000fc600078e020c */
[----:B------:R-:W1:Y:S02]  /*0460*/  F2I.FTZ.U32.TRUNC.NTZ R3, R3 ;  /* 0x0000000300037305 */ /* 0x000e64000021f000 */
[----:B------:R-:W-:-:S07]  /*0470*/  ISETP.GT.U32.AND P3, PT, R11, R8, PT ;  /* 0x000000080b00720c */ /* 0x000fce0003f64070 */
[----:B------:R-:W-:-:S04]  /*0480*/  @!P0 IADD3 R2, R2, -R11, RZ ;  /* 0x8000000b02028210 */ /* 0x000fc80007ffe0ff */
[----:B------:R-:W-:Y:S02]  /*0490*/  ISETP.GT.U32.AND P0, PT, R11, R2, PT ;  /* 0x000000020b00720c */ /* 0x000fe40003f04070 */
[-C--:B------:R-:W-:Y:S02]  /*04a0*/  @!P3 IADD3 R8, R8, -R11.reuse, RZ ;  /* 0x8000000b0808b210 */ /* 0x080fe40007ffe0ff */
[----:B------:R-:W-:Y:S02]  /*04b0*/  @!P3 IADD3 R7, R7, 0x1, RZ ;  /* 0x000000010707b810 */ /* 0x000fe40007ffe0ff */
[----:B------:R-:W-:Y:S02]  /*04c0*/  ISETP.GE.U32.AND P1, PT, R8, R11, PT ;  /* 0x0000000b0800720c */ /* 0x000fe40003f26070 */
[----:B-1----:R-:W-:-:S05]  /*04d0*/  IADD3 R8, RZ, -R3, RZ ;  /* 0x80000003ff087210 */ /* 0x002fca0007ffe0ff */
[----:B------:R-:W-:Y:S02]  /*04e0*/  @!P0 IADD3 R2, R2, -R11, RZ ;  /* 0x8000000b02028210 */ /* 0x000fe40007ffe0ff */
[----:B------:R-:W-:Y:S02]  /*04f0*/  ISETP.NE.AND P0, PT, R6, RZ, PT ;  /* 0x000000ff0600720c */ /* 0x000fe40003f05270 */
[----:B------:R-:W-:Y:S02]  /*0500*/  MOV R5, R2 ;  /* 0x0000000200057202 */ /* 0x000fe40000000f00 */
[----:B------:R-:W-:Y:S02]  /*0510*/  MOV R2, R8 ;  /* 0x0000000800027202 */ /* 0x000fe40000000f00 */
[----:B------:R-:W-:Y:S02]  /*0520*/  LOP3.LUT R6, RZ, R6, RZ, 0x33, !PT ;  /* 0x00000006ff067212 */ /* 0x000fe400078e33ff */
[----:B------:R-:W-:Y:S01]  /*0530*/  @!P2 IADD3 R5, -R5, RZ, RZ ;  /* 0x000000ff0505a210 */ /* 0x000fe20007ffe1ff */
[----:B------:R-:W-:Y:S01]  /*0540*/  IMAD R9, R2, R19, RZ ;  /* 0x0000001302097224 */ /* 0x000fe200078e02ff */
[----:B------:R-:W-:-:S02]  /*0550*/  MOV R2, RZ ;  /* 0x000000ff00027202 */ /* 0x000fc40000000f00 */
[----:B------:R-:W-:Y:S02]  /*0560*/  SEL R5, R6, R5, !P0 ;  /* 0x0000000506057207 */ /* 0x000fe40004000000 */
[----:B------:R-:W-:Y:S01]  /*0570*/  @P1 IADD3 R7, R7, 0x1, RZ ;  /* 0x0000000107071810 */ /* 0x000fe20007ffe0ff */
[----:B------:R-:W-:Y:S01]  /*0580*/  IMAD.HI.U32 R8, R3, R9, R2 ;  /* 0x0000000903087227 */ /* 0x000fe200078e0002 */
[----:B------:R-:W-:Y:S02]  /*0590*/  SHF.R.U32.HI R3, RZ, 0x3, R16 ;  /* 0x00000003ff037819 */ /* 0x000fe40000011610 */
[----:B------:R-:W-:Y:S02]  /*05a0*/  IADD3 R0, R0, R5, RZ ;  /* 0x0000000500007210 */ /* 0x000fe40007ffe0ff */
[----:B------:R-:W-:Y:S02]  /*05b0*/  IABS R2, R4 ;  /* 0x0000000400027213 */ /* 0x000fe40000000000 */
[----:B------:R-:W-:-:S02]  /*05c0*/  SGXT.U32 R3, R3, 0x4 ;  /* 0x000000040303781a */ /* 0x000fc40000000000 */
[----:B------:R-:W-:Y:S02]  /*05d0*/  SHF.L.U32 R0, R0, 0x6, RZ ;  /* 0x0000000600007819 */ /* 0x000fe400000006ff */
[----:B------:R-:W-:Y:S02]  /*05e0*/  @!P4 IADD3 R7, -R7, RZ, RZ ;  /* 0x000000ff0707c210 */ /* 0x000fe40007ffe1ff */
[----:B------:R-:W-:Y:S02]  /*05f0*/  SHF.R.U32.HI R5, RZ, 0x4, R16 ;  /* 0x00000004ff057819 */ /* 0x000fe40000011610 */
[----:B------:R-:W-:Y:S02]  /*0600*/  IADD3 R9, RZ, -R2, RZ ;  /* 0x80000002ff097210 */ /* 0x000fe40007ffe0ff */
[----:B------:R-:W-:Y:S02]  /*0610*/  LOP3.LUT R2, R0, R3, RZ, 0xfc, !PT ;  /* 0x0000000300027212 */ /* 0x000fe400078efcff */
[----:B------:R-:W-:-:S02]  /*0620*/  SEL R10, R6, R7, !P0 ;  /* 0x00000007060a7207 */ /* 0x000fc40004000000 */
[----:B------:R-:W-:Y:S02]  /*0630*/  SGXT.U32 R5, R5, 0x3 ;  /* 0x000000030505781a */ /* 0x000fe40000000000 */
[----:B------:R-:W-:Y:S02]  /*0640*/  MOV R7, R9 ;  /* 0x0000000900077202 */ /* 0x000fe40000000f00 */
[----:B------:R-:W-:Y:S02]  /*0650*/  IABS R9, R2 ;  /* 0x0000000200097213 */ /* 0x000fe40000000000 */
[----:B------:R-:W-:Y:S02]  /*0660*/  ISETP.GE.AND P0, PT, R2, RZ, PT ;  /* 0x000000ff0200720c */ /* 0x000fe40003f06270 */
[C---:B------:R-:W-:Y:S02]  /*0670*/  LOP3.LUT R78, R0.reuse, R5, RZ, 0xfc, !PT ;  /* 0x00000005004e7212 */ /* 0x040fe400078efcff */
[----:B------:R-:W-:-:S02]  /*0680*/  LOP3.LUT R2, R0, 0x10, R3, 0xfe, !PT ;  /* 0x0000001000027812 */ /* 0x000fc400078efe03 */
[----:B------:R-:W-:Y:S02]  /*0690*/  MOV R5, R9 ;  /* 0x0000000900057202 */ /* 0x000fe40000000f00 */
[--C-:B------:R-:W-:Y:S02]  /*06a0*/  LOP3.LUT R6, R0, 0x20, R3.reuse, 0xfe, !PT ;  /* 0x0000002000067812 */ /* 0x100fe400078efe03 */
[----:B------:R-:W-:Y:S02]  /*06b0*/  ISETP.GE.AND P3, PT, R2, RZ, PT ;  /* 0x000000ff0200720c */ /* 0x000fe40003f66270 */
[----:B------:R-:W-:Y:S01]  /*06c0*/  IABS R9, R2 ;  /* 0x0000000200097213 */ /* 0x000fe20000000000 */
[----:B------:R-:W-:Y:S01]  /*06d0*/  IMAD.HI.U32 R2, R8, R5, RZ ;  /* 0x0000000508027227 */ /* 0x000fe200078e00ff */
[----:B------:R-:W-:Y:S02]  /*06e0*/  LOP3.LUT R0, R0, 0x30, R3, 0xfe, !PT ;  /* 0x0000003000007812 */ /* 0x000fe400078efe03 */
[----:B------:R-:W-:Y:S01]  /*06f0*/  IABS R11, R6 ;  /* 0x00000006000b7213 */ /* 0x000fe20000000000 */
[----:B------:R-:W-:Y:S01]  /*0700*/  IMAD R2, R2, R7, R5 ;  /* 0x0000000702027224 */ /* 0x000fe200078e0205 */
[----:B------:R-:W-:-:S02]  /*0710*/  ISETP.GE.AND P1, PT, R0, RZ, PT ;  /* 0x000000ff0000720c */ /* 0x000fc40003f26270 */
[----:B------:R-:W-:Y:S01]  /*0720*/  IABS R13, R0 ;  /* 0x00000000000d7213 */ /* 0x000fe20000000000 */
[----:B------:R-:W-:Y:S01]  /*0730*/  IMAD.HI.U32 R0, R8, R9, RZ ;  /* 0x0000000908007227 */ /* 0x000fe200078e00ff */
[----:B------:R-:W-:Y:S02]  /*0740*/  ISETP.GT.U32.AND P4, PT, R19, R2, PT ;  /* 0x000000021300720c */ /* 0x000fe40003f84070 */
[----:B------:R-:W-:Y:S01]  /*0750*/  ISETP.GE.AND P2, PT, R6, RZ, PT ;  /* 0x000000ff0600720c */ /* 0x000fe20003f46270 */
[----:B------:R-:W-:Y:S01]  /*0760*/  IMAD R5, R0, R7, R9 ;  /* 0x0000000700057224 */ /* 0x000fe200078e0209 */
[----:B------:R-:W-:Y:S01]  /*0770*/  SHF.L.U32 R0, R10, 0x6, RZ ;  /* 0x000000060a007819 */ /* 0x000fe200000006ff */
[C---:B------:R-:W-:Y:S01]  /*0780*/  IMAD.HI.U32 R6, R8.reuse, R11, RZ ;  /* 0x0000000b08067227 */ /* 0x040fe200078e00ff */
[----:B------:R-:W-:Y:S02]  /*0790*/  LOP3.LUT R85, R3, 0x10, RZ, 0xfc, !PT ;  /* 0x0000001003557812 */ /* 0x000fe400078efcff */
[----:B------:R-:W-:Y:S01]  /*07a0*/  ISETP.GT.U32.AND P6, PT, R19, R5, PT ;  /* 0x000000051300720c */ /* 0x000fe20003fc4070 */
[----:B------:R-:W-:Y:S01]  /*07b0*/  IMAD.HI.U32 R8, R8, R13, RZ ;  /* 0x0000000d08087227 */ /* 0x000fe200078e00ff */
[----:B------:R-:W-:-:S02]  /*07c0*/  LOP3.LUT R84, R3, 0x20, RZ, 0xfc, !PT ;  /* 0x0000002003547812 */ /* 0x000fc400078efcff */
[----:B------:R-:W-:Y:S01]  /*07d0*/  LOP3.LUT R83, R3, 0x30, RZ, 0xfc, !PT ;  /* 0x0000003003537812 */ /* 0x000fe200078efcff */
[----:B------:R-:W-:Y:S01]  /*07e0*/  IMAD R6, R6, R7, R11 ;  /* 0x0000000706067224 */ /* 0x000fe200078e020b */
[----:B------:R-:W-:Y:S01]  /*07f0*/  @!P4 IADD3 R2, R2, -R19, RZ ;  /* 0x800000130202c210 */ /* 0x000fe20007ffe0ff */
[----:B------:R-:W-:Y:S01]  /*0800*/  IMAD R8, R8, R7, R13 ;  /* 0x0000000708087224 */ /* 0x000fe200078e020d */
[----:B------:R-:W-:Y:S02]  /*0810*/  SHF.R.S32.HI R7, RZ, 0x19, R10 ;  /* 0x00000019ff077819 */ /* 0x000fe4000001140a */
[C---:B------:R-:W-:Y:S02]  /*0820*/  ISETP.GT.U32.AND P4, PT, R19.reuse, R6, PT ;  /* 0x000000061300720c */ /* 0x040fe40003f84070 */
[----:B------:R-:W-:Y:S02]  /*0830*/  ISETP.GT.U32.AND P5, PT, R19, R8, PT ;  /* 0x000000081300720c */ /* 0x000fe40003fa4070 */
[----:B------:R-:W-:-:S02]  /*0840*/  @!P6 IADD3 R5, R5, -R19, RZ ;  /* 0x800000130505e210 */ /* 0x000fc40007ffe0ff */
[----:B------:R-:W-:Y:S02]  /*0850*/  ISETP.GT.U32.AND P6, PT, R19, R2, PT ;  /* 0x000000021300720c */ /* 0x000fe40003fc4070 */
[----:B------:R-:W-:Y:S02]  /*0860*/  SGXT R7, R7, 0x1 ;  /* 0x000000010707781a */ /* 0x000fe40000000200 */
[----:B------:R-:W-:Y:S02]  /*0870*/  LOP3.LUT R12, R0, R3, RZ, 0xfc, !PT ;  /* 0x00000003000c7212 */ /* 0x000fe400078efcff */
[----:B------:R-:W-:Y:S02]  /*0880*/  LEA R85, R85, R86, 0x7 ;  /* 0x0000005655557211 */ /* 0x000fe400078e38ff */
[-C--:B------:R-:W-:Y:S02]  /*0890*/  @!P4 IADD3 R6, R6, -R19.reuse, RZ ;  /* 0x800000130606c210 */ /* 0x080fe40007ffe0ff */
[----:B------:R-:W-:-:S02]  /*08a0*/  @!P5 IADD3 R8, R8, -R19, RZ ;  /* 0x800000130808d210 */ /* 0x000fc40007ffe0ff */
[C---:B------:R-:W-:Y:S02]  /*08b0*/  ISETP.GT.U32.AND P4, PT, R19.reuse, R5, PT ;  /* 0x000000051300720c */ /* 0x040fe40003f84070 */
[----:B------:R-:W-:Y:S02]  /*08c0*/  @!P6 IADD3 R2, R2, -R19, RZ ;  /* 0x800000130202e210 */ /* 0x000fe40007ffe0ff */
[C---:B------:R-:W-:Y:S02]  /*08d0*/  ISETP.GT.U32.AND P5, PT, R19.reuse, R6, PT ;  /* 0x000000061300720c */ /* 0x040fe40003fa4070 */
[----:B------:R-:W-:Y:S02]  /*08e0*/  ISETP.GT.U32.AND P6, PT, R19, R8, PT ;  /* 0x000000081300720c */ /* 0x000fe40003fc4070 */
[-C--:B------:R-:W-:Y:S02]  /*08f0*/  LEA R84, R84, R86.reuse, 0x7 ;  /* 0x0000005654547211 */ /* 0x080fe400078e38ff */
[----:B------:R-:W-:-:S02]  /*0900*/  LEA R83, R83, R86, 0x7 ;  /* 0x0000005653537211 */ /* 0x000fc400078e38ff */
[----:B------:R-:W-:Y:S02]  /*0910*/  LEA R86, R3, R86, 0x7 ;  /* 0x0000005603567211 */ /* 0x000fe400078e38ff */
[C-C-:B------:R-:W-:Y:S02]  /*0920*/  LOP3.LUT R14, R0.reuse, 0x10, R3.reuse, 0xfe, !PT ;  /* 0x00000010000e7812 */ /* 0x140fe400078efe03 */
[C-C-:B------:R-:W-:Y:S02]  /*0930*/  LOP3.LUT R23, R0.reuse, 0x20, R3.reuse, 0xfe, !PT ;  /* 0x0000002000177812 */ /* 0x140fe400078efe03 */
[----:B------:R-:W-:Y:S02]  /*0940*/  LOP3.LUT R18, R0, 0x30, R3, 0xfe, !PT ;  /* 0x0000003000127812 */ /* 0x000fe400078efe03 */
[C---:B------:R-:W-:Y:S02]  /*0950*/  LEA.HI R3, R7.reuse, R12, RZ, 0x7 ;  /* 0x0000000c07037211 */ /* 0x040fe400078f38ff */
[----:B------:R-:W-:-:S02]  /*0960*/  LEA.HI R9, R7, R14, RZ, 0x7 ;  /* 0x0000000e07097211 */ /* 0x000fc400078f38ff */
[----:B------:R-:W-:Y:S02]  /*0970*/  LOP3.LUT R3, R3, 0xffffff80, RZ, 0xc0, !PT ;  /* 0xffffff8003037812 */ /* 0x000fe400078ec0ff */
[C---:B------:R-:W-:Y:S02]  /*0980*/  LEA.HI R10, R7.reuse, R23, RZ, 0x7 ;  /* 0x00000017070a7211 */ /* 0x040fe400078f38ff */
[----:B------:R-:W-:Y:S02]  /*0990*/  LEA.HI R7, R7, R18, RZ, 0x7 ;  /* 0x0000001207077211 */ /* 0x000fe400078f38ff */
[-C--:B------:R-:W-:Y:S02]  /*09a0*/  @!P4 IADD3 R5, R5, -R19.reuse, RZ ;  /* 0x800000130505c210 */ /* 0x080fe40007ffe0ff */
[----:B------:R-:W-:Y:S02]  /*09b0*/  @!P5 IADD3 R6, R6, -R19, RZ ;  /* 0x800000130606d210 */ /* 0x000fe40007ffe0ff */
[----:B------:R-:W-:-:S02]  /*09c0*/  LOP3.LUT R9, R9, 0xffffff80, RZ, 0xc0, !PT ;  /* 0xffffff8009097812 */ /* 0x000fc400078ec0ff */
[----:B------:R-:W-:Y:S02]  /*09d0*/  IADD3 R15, R12, -R3, RZ ;  /* 0x800000030c0f7210 */ /* 0x000fe40007ffe0ff */
[----:B------:R-:W-:Y:S02]  /*09e0*/  @!P6 IADD3 R8, R8, -R19, RZ ;  /* 0x800000130808e210 */ /* 0x000fe40007ffe0ff */
[----:B------:R-:W-:Y:S01]  /*09f0*/  ISETP.NE.AND P4, PT, R4, RZ, PT ;  /* 0x000000ff0400720c */ /* 0x000fe20003f85270 */
[----:B------:R-:W-:Y:S01]  /*0a00*/  IMAD R15, R15, 0xb0, R82 ;  /* 0x000000b00f0f7824 */ /* 0x000fe200078e0252 */
[----:B------:R-:W-:Y:S02]  /*0a10*/  LOP3.LUT R3, RZ, R4, RZ, 0x33, !PT ;  /* 0x00000004ff037212 */ /* 0x000fe400078e33ff */
[----:B------:R-:W-:Y:S02]  /*0a20*/  @!P0 IADD3 R2, -R2, RZ, RZ ;  /* 0x000000ff02028210 */ /* 0x000fe40007ffe1ff */
[----:B------:R-:W-:-:S02]  /*0a30*/  LOP3.LUT R7, R7, 0xffffff80, RZ, 0xc0, !PT ;  /* 0xffffff8007077812 */ /* 0x000fc400078ec0ff */
[----:B------:R-:W-:Y:S02]  /*0a40*/  @!P3 IADD3 R5, -R5, RZ, RZ ;  /* 0x000000ff0505b210 */ /* 0x000fe40007ffe1ff */
[----:B------:R-:W-:Y:S02]  /*0a50*/  @!P2 IADD3 R6, -R6, RZ, RZ ;  /* 0x000000ff0606a210 */ /* 0x000fe40007ffe1ff */
[----:B------:R-:W-:Y:S02]  /*0a60*/  IADD3 R21, R14, -R9, RZ ;  /* 0x800000090e157210 */ /* 0x000fe40007ffe0ff */
[----:B------:R-:W-:Y:S02]  /*0a70*/  @!P1 IADD3 R8, -R8, RZ, RZ ;  /* 0x000000ff08089210 */ /* 0x000fe40007ffe1ff */
[----:B------:R-:W-:Y:S01]  /*0a80*/  SEL R9, R3, R2, !P4 ;  /* 0x0000000203097207 */ /* 0x000fe20006000000 */
[----:B------:R-:W-:Y:S01]  /*0a90*/  IMAD R22, R21, 0xb0, R82 ;  /* 0x000000b015167824 */ /* 0x000fe200078e0252 */
[----:B------:R-:W-:Y:S01]  /*0aa0*/  LOP3.LUT R10, R10, 0xffffff80, RZ, 0xc0, !PT ;  /* 0xffffff800a0a7812 */ /* 0x000fe200078ec0ff */
[----:B------:R-:W-:Y:S01]  /*0ab0*/  IMAD.WIDE R20, R15, R27, c[0x0][0x168] ;  /* 0x00005a000f147625 */ /* 0x000fe200078e021b */
[----:B------:R-:W-:-:S02]  /*0ac0*/  IADD3 R25, R18, -R7, RZ ;  /* 0x8000000712197210 */ /* 0x000fc40007ffe0ff */
[----:B------:R-:W-:Y:S01]  /*0ad0*/  SEL R5, R3, R5, !P4 ;  /* 0x0000000503057207 */ /* 0x000fe20006000000 */
[--C-:B------:R-:W-:Y:S01]  /*0ae0*/  IMAD R9, R9, 0xb0, R82.reuse ;  /* 0x000000b009097824 */ /* 0x100fe200078e0252 */
[----:B------:R-:W-:Y:S01]  /*0af0*/  SEL R7, R3, R6, !P4 ;  /* 0x0000000603077207 */ /* 0x000fe20006000000 */
[----:B------:R-:W-:Y:S01]  /*0b00*/  IMAD R26, R25, 0xb0, R82 ;  /* 0x000000b0191a7824 */ /* 0x000fe200078e0252 */
[----:B------:R-:W-:Y:S01]  /*0b10*/  SEL R3, R3, R8, !P4 ;  /* 0x0000000803037207 */ /* 0x000fe20006000000 */
[----:B------:R-:W-:Y:S01]  /*0b20*/  IMAD.WIDE R8, R9, R27, c[0x0][0x160] ;  /* 0x0000580009087625 */ /* 0x000fe200078e021b */
[----:B------:R-:W-:-:S03]  /*0b30*/  IADD3 R23, R23, -R10, RZ ;  /* 0x8000000a17177210 */ /* 0x000fc60007ffe0ff */
[--C-:B------:R-:W-:Y:S01]  /*0b40*/  IMAD R10, R5, 0xb0, R82.reuse ;  /* 0x000000b0050a7824 */ /* 0x100fe200078e0252 */
[----:B------:R1:W-:Y:S01]  /*0b50*/  LDGSTS.E.BYPASS.128 [R86], [R8.64] ;  /* 0x0000000008567fae */ /* 0x0003e2000b901c46 */
[--C-:B------:R-:W-:Y:S02]  /*0b60*/  IMAD R12, R7, 0xb0, R82.reuse ;  /* 0x000000b0070c7824 */ /* 0x100fe400078e0252 */
[----:B------:R-:W-:Y:S01]  /*0b70*/  IMAD R18, R3, 0xb0, R82 ;  /* 0x000000b003127824 */ /* 0x000fe200078e0252 */
[----:B------:R-:W-:Y:S01]  /*0b80*/  IADD3 R3, P2, R8, 0x80, RZ ;  /* 0x0000008008037810 */ /* 0x000fe20007f5e0ff */
[----:B------:R-:W-:-:S03]  /*0b90*/  IMAD.WIDE R10, R10, R27, c[0x0][0x160] ;  /* 0x000058000a0a7625 */ /* 0x000fc600078e021b */
[----:B------:R-:W-:Y:S01]  /*0ba0*/  IADD3.X R6, RZ, R9, RZ, P2, !PT ;  /* 0x00000009ff067210 */ /* 0x000fe200017fe4ff */
[-C--:B------:R-:W-:Y:S01]  /*0bb0*/  IMAD.WIDE R12, R12, R27.reuse, c[0x0][0x160] ;  /* 0x000058000c0c7625 */ /* 0x080fe200078e021b */
[----:B------:R2:W-:Y:S01]  /*0bc0*/  LDGSTS.E.BYPASS.128 [R85], [R10.64] ;  /* 0x000000000a557fae */ /* 0x0005e2000b901c46 */
[----:B------:R-:W-:Y:S02]  /*0bd0*/  IADD3 R2, P1, R10, 0x80, RZ ;  /* 0x000000800a027810 */ /* 0x000fe40007f3e0ff */
[-C--:B------:R-:W-:Y:S01]  /*0be0*/  IMAD.WIDE R18, R18, R27.reuse, c[0x0][0x160] ;  /* 0x0000580012127625 */ /* 0x080fe200078e021b */
[----:B------:R3:W-:Y:S01]  /*0bf0*/  LDGSTS.E.BYPASS.128 [R84], [R12.64] ;  /* 0x000000000c547fae */ /* 0x0007e2000b901c46 */
[----:B------:R-:W-:Y:S02]  /*0c00*/  IADD3 R4, P0, R12, 0x80, RZ ;  /* 0x000000800c047810 */ /* 0x000fe40007f1e0ff */
[----:B------:R-:W-:Y:S01]  /*0c10*/  IMAD R24, R23, 0xb0, R82 ;  /* 0x000000b017187824 */ /* 0x000fe200078e0252 */
[----:B------:R4:W-:Y:S01]  /*0c20*/  LDGSTS.E.BYPASS.128 [R83], [R18.64] ;  /* 0x0000000012537fae */ /* 0x0009e2000b901c46 */
[----:B------:R-:W-:Y:S01]  /*0c30*/  IMAD.WIDE R22, R22, R27, c[0x0][0x168] ;  /* 0x00005a0016167625 */ /* 0x000fe200078e021b */
[----:B------:R-:W-:-:S02]  /*0c40*/  IADD3.X R7, RZ, R13, RZ, P0, !PT ;  /* 0x0000000dff077210 */ /* 0x000fc400007fe4ff */
[----:B------:R-:W0:Y:S01]  /*0c50*/  LDGDEPBAR ;  /* 0x00000000000079af */ /* 0x000e220000000000 */
[-C--:B------:R-:W-:Y:S01]  /*0c60*/  IMAD.WIDE R24, R24, R27.reuse, c[0x0][0x168] ;  /* 0x00005a0018187625 */ /* 0x080fe200078e021b */
[----:B-1----:R-:W-:Y:S02]  /*0c70*/  IADD3 R8, P0, R18, 0x80, RZ ;  /* 0x0000008012087810 */ /* 0x002fe40007f1e0ff */
[----:B------:R4:W-:Y:S01]  /*0c80*/  LDGSTS.E.BYPASS.128 [R86+0x2000], [R20.64] ;  /* 0x0200000014567fae */ /* 0x0009e2000b901c46 */
[----:B------:R-:W-:Y:S01]  /*0c90*/  IMAD.WIDE R26, R26, R27, c[0x0][0x168] ;  /* 0x00005a001a1a7625 */ /* 0x000fe200078e021b */
[----:B------:R-:W-:Y:S02]  /*0ca0*/  IADD3.X R9, RZ, R19, RZ, P0, !PT ;  /* 0x00000013ff097210 */ /* 0x000fe400007fe4ff */
[----:B------:R4:W-:Y:S01]  /*0cb0*/  LDGSTS.E.BYPASS.128 [R85+0x2000], [R22.64] ;  /* 0x0200000016557fae */ /* 0x0009e2000b901c46 */
[----:B--2---:R-:W-:Y:S02]  /*0cc0*/  IADD3 R10, P0, R20, 0x80, RZ ;  /* 0x00000080140a7810 */ /* 0x004fe40007f1e0ff */
[----:B------:R-:W-:Y:S01]  /*0cd0*/  IADD3.X R5, RZ, R11, RZ, P1, !PT ;  /* 0x0000000bff057210 */ /* 0x000fe20000ffe4ff */
[----:B------:R1:W-:Y:S01]  /*0ce0*/  LDGSTS.E.BYPASS.128 [R84+0x2000], [R24.64] ;  /* 0x0200000018547fae */ /* 0x0003e2000b901c46 */
[----:B---3--:R-:W-:-:S02]  /*0cf0*/  IADD3.X R12, RZ, R21, RZ, P0, !PT ;  /* 0x00000015ff0c7210 */ /* 0x008fc400007fe4ff */
[----:B------:R-:W-:Y:S01]  /*0d00*/  IADD3 R13, P1, R24, 0x80, RZ ;  /* 0x00000080180d7810 */ /* 0x000fe20007f3e0ff */
[----:B------:R2:W-:Y:S01]  /*0d10*/  LDGSTS.E.BYPASS.128 [R83+0x2000], [R26.64] ;  /* 0x020000001a537fae */ /* 0x0005e2000b901c46 */
[----:B------:R-:W-:Y:S02]  /*0d20*/  IADD3 R14, P0, R26, 0x80, RZ ;  /* 0x000000801a0e7810 */ /* 0x000fe40007f1e0ff */
[----:B------:R-:W-:Y:S01]  /*0d30*/  IADD3 R11, P2, R22, 0x80, RZ ;  /* 0x00000080160b7810 */ /* 0x000fe20007f5e0ff */
[----:B------:R-:W0:Y:S01]  /*0d40*/  LDGDEPBAR ;  /* 0x00000000000079af */ /* 0x000e220000000000 */
[----:B------:R-:W-:Y:S02]  /*0d50*/  IADD3.X R76, RZ, R25, RZ, P1, !PT ;  /* 0x00000019ff4c7210 */ /* 0x000fe40000ffe4ff */
[----:B------:R-:W-:Y:S01]  /*0d60*/  IADD3.X R77, RZ, R27, RZ, P0, !PT ;  /* 0x0000001bff4d7210 */ /* 0x000fe200007fe4ff */
[----:B-1----:R-:W-:Y:S01]  /*0d70*/  CS2R R24, SRZ ;  /* 0x0000000000187805 */ /* 0x002fe2000001ff00 */
[----:B------:R-:W-:-:S02]  /*0d80*/  IADD3.X R15, RZ, R23, RZ, P2, !PT ;  /* 0x00000017ff0f7210 */ /* 0x000fc400017fe4ff */
[----:B------:R-:W-:Y:S01]  /*0d90*/  IADD3 R82, -R82, 0x90, RZ ;  /* 0x0000009052527810 */ /* 0x000fe20007ffe1ff */
[----:B--2---:R-:W-:Y:S01]  /*0da0*/  CS2R R26, SRZ ;  /* 0x00000000001a7805 */ /* 0x004fe2000001ff00 */
[----:B------:R-:W-:-:S04]  /*0db0*/  DEPBAR.LE SB0, 0x0 ;  /* 0x000080000000791a */ /* 0x000fc80000000000 */
[----:B----4-:R-:W-:Y:S06]  /*0dc0*/  BAR.SYNC 0x0 ;  /* 0x0000000000007b1d */ /* 0x010fec0000000000 */
.L_x_1:
[----:B------:R-:W-:Y:S01]  /*0dd0*/  LDS.128 R16, [R81] ;  /* 0x0000000051107984 */ /* 0x000fe20000000c00 */
[C---:B------:R-:W-:Y:S02]  /*0de0*/  ISETP.GE.U32.AND P1, PT, R79.reuse, R82, PT ;  /* 0x000000524f00720c */ /* 0x040fe40003f26070 */
[C---:B------:R-:W-:Y:S01]  /*0df0*/  ISETP.GE.U32.AND P0, PT, R79.reuse, 0x90, PT ;  /* 0x000000904f00780c */ /* 0x040fe20003f06070 */
[----:B------:R-:W1:Y:S01]  /*0e00*/  LDS.128 R52, [R80] ;  /* 0x0000000050347984 */ /* 0x000e620000000c00 */
[----:B------:R-:W-:Y:S02]  /*0e10*/  SEL R87, RZ, 0x10, P1 ;  /* 0x00000010ff577807 */ /* 0x000fe40000800000 */
[----:B------:R-:W-:Y:S01]  /*0e20*/  IADD3 R79, R79, 0x20, RZ ;  /* 0x000000204f4f7810 */ /* 0x000fe20007ffe0ff */
[----:B------:R-:W2:Y:S01]  /*0e30*/  LDS.128 R40, [R80+0x100] ;  /* 0x0001000050287984 */ /* 0x000ea20000000c00 */
[----:B------:R-:W-:-:S03]  /*0e40*/  SEL R87, R87, RZ, !P0 ;  /* 0x000000ff57577207 */ /* 0x000fc60004000000 */
[----:B------:R-:W3:Y:S01]  /*0e50*/  LDS.128 R64, [R80+0x80] ;  /* 0x0000800050407984 */ /* 0x000ee20000000c00 */
[----:B------:R-:W-:-:S03]  /*0e60*/  ISETP.NE.U32.AND P1, PT, R87, RZ, PT ;  /* 0x000000ff5700720c */ /* 0x000fc60003f25070 */
[----:B------:R-:W4:Y:S04]  /*0e70*/  LDS.128 R20, [R80+0x180] ;  /* 0x0001800050147984 */ /* 0x000f280000000c00 */
[----:B------:R-:W4:Y:S04]  /*0e80*/  LDS.128 R68, [R81+0x80] ;  /* 0x0000800051447984 */ /* 0x000f280000000c00 */
[----:B------:R-:W4:Y:S01]  /*0e90*/  LDS.128 R36, [R81+0x100] ;  /* 0x0001000051247984 */ /* 0x000f220000000c00 */
[C---:B-1----:R-:W-:Y:S01]  /*0ea0*/  FFMA R72, R16.reuse, R52, R72 ;  /* 0x0000003410487223 */ /* 0x042fe20000000048 */
[----:B--2---:R-:W-:-:S03]  /*0eb0*/  FFMA R74, R16, R40, R74 ;  /* 0x00000028104a7223 */ /* 0x004fc6000000004a */
[C---:B------:R-:W-:Y:S01]  /*0ec0*/  FFMA R89, R17.reuse, R53, R72 ;  /* 0x0000003511597223 */ /* 0x040fe20000000048 */
[C---:B---3--:R-:W-:Y:S01]  /*0ed0*/  FFMA R88, R16.reuse, R64, R73 ;  /* 0x0000004010587223 */ /* 0x048fe20000000049 */
[C---:B------:R-:W-:Y:S01]  /*0ee0*/  FFMA R91, R17.reuse, R41, R74 ;  /* 0x00000029115b7223 */ /* 0x040fe2000000004a */
[----:B----4-:R-:W-:Y:S02]  /*0ef0*/  FFMA R16, R16, R20, R75 ;  /* 0x0000001410107223 */ /* 0x010fe4000000004b */
[C---:B------:R-:W-:Y:S01]  /*0f00*/  FFMA R87, R17.reuse, R65, R88 ;  /* 0x0000004111577223 */ /* 0x040fe20000000058 */
[----:B------:R-:W1:Y:S01]  /*0f10*/  LDS.128 R72, [R81+0x180] ;  /* 0x0001800051487984 */ /* 0x000e620000000c00 */
[C---:B------:R-:W-:Y:S01]  /*0f20*/  FFMA R88, R18.reuse, R54, R89 ;  /* 0x0000003612587223 */ /* 0x040fe20000000059 */
[----:B------:R-:W-:Y:S01]  /*0f30*/  FFMA R17, R17, R21, R16 ;  /* 0x0000001511117223 */ /* 0x000fe20000000010 */
[C---:B------:R-:W-:Y:S01]  /*0f40*/  FFMA R16, R18.reuse, R42, R91 ;  /* 0x0000002a12107223 */ /* 0x040fe2000000005b */
[----:B------:R-:W-:Y:S01]  /*0f50*/  FFMA R90, R18, R66, R87 ;  /* 0x00000042125a7223 */ /* 0x000fe20000000057 */
[----:B------:R-:W-:Y:S01]  /*0f60*/  FFMA R58, R68, R40, R58 ;  /* 0x00000028443a7223 */ /* 0x000fe2000000003a */
[----:B------:R-:W-:Y:S01]  /*0f70*/  FFMA R18, R18, R22, R17 ;  /* 0x0000001612127223 */ /* 0x000fe20000000011 */
[----:B------:R-:W-:Y:S01]  /*0f80*/  FFMA R87, R19, R43, R16 ;  /* 0x0000002b13577223 */ /* 0x000fe20000000010 */
[C---:B------:R-:W-:Y:S01]  /*0f90*/  FFMA R16, R68.reuse, R64, R57 ;  /* 0x0000004044107223 */ /* 0x040fe20000000039 */
[C---:B------:R-:W-:Y:S01]  /*0fa0*/  FFMA R56, R68.reuse, R52, R56 ;  /* 0x0000003444387223 */ /* 0x040fe20000000038 */
[----:B------:R-:W-:Y:S01]  /*0fb0*/  FFMA R95, R69, R41, R58 ;  /* 0x00000029455f7223 */ /* 0x000fe2000000003a */
[C---:B------:R-:W-:Y:S01]  /*0fc0*/  FFMA R89, R19.reuse, R55, R88 ;  /* 0x0000003713597223 */ /* 0x040fe20000000058 */
[C---:B------:R-:W-:Y:S01]  /*0fd0*/  FFMA R91, R19.reuse, R67, R90 ;  /* 0x00000043135b7223 */ /* 0x040fe2000000005a */
[----:B------:R-:W-:Y:S01]  /*0fe0*/  FFMA R93, R19, R23, R18 ;  /* 0x00000017135d7223 */ /* 0x000fe20000000012 */
[----:B------:R-:W-:Y:S01]  /*0ff0*/  FFMA R68, R68, R20, R59 ;  /* 0x0000001444447223 */ /* 0x000fe2000000003b */
[C---:B------:R-:W-:Y:S01]  /*1000*/  FFMA R57, R69.reuse, R65, R16 ;  /* 0x0000004145397223 */ /* 0x040fe20000000010 */
[C---:B------:R-:W-:Y:S01]  /*1010*/  FFMA R59, R69.reuse, R53, R56 ;  /* 0x00000035453b7223 */ /* 0x040fe20000000038 */
[----:B------:R-:W2:Y:S01]  /*1020*/  LDS.128 R16, [R81+0x1000] ;  /* 0x0010000051107984 */ /* 0x000ea20000000c00 */
[----:B------:R-:W-:Y:S01]  /*1030*/  FFMA R56, R70, R42, R95 ;  /* 0x0000002a46387223 */ /* 0x000fe2000000005f */
[----:B------:R-:W-:Y:S01]  /*1040*/  FFMA R69, R69, R21, R68 ;  /* 0x0000001545457223 */ /* 0x000fe20000000044 */
[C---:B------:R-:W-:Y:S01]  /*1050*/  FFMA R48, R36.reuse, R52, R48 ;  /* 0x0000003424307223 */ /* 0x040fe20000000030 */
[C---:B------:R-:W-:Y:S01]  /*1060*/  FFMA R50, R36.reuse, R40, R50 ;  /* 0x0000002824327223 */ /* 0x040fe20000000032 */
[----:B------:R-:W-:Y:S01]  /*1070*/  FFMA R95, R71, R43, R56 ;  /* 0x0000002b475f7223 */ /* 0x000fe20000000038 */
[C---:B------:R-:W-:Y:S01]  /*1080*/  FFMA R56, R36.reuse, R64, R49 ;  /* 0x0000004024387223 */ /* 0x040fe20000000031 */
[----:B------:R-:W-:Y:S01]  /*1090*/  FFMA R36, R36, R20, R51 ;  /* 0x0000001424247223 */ /* 0x000fe20000000033 */
[C---:B------:R-:W-:Y:S01]  /*10a0*/  FFMA R68, R70.reuse, R66, R57 ;  /* 0x0000004246447223 */ /* 0x040fe20000000039 */
[C---:B------:R-:W-:Y:S01]  /*10b0*/  FFMA R58, R70.reuse, R54, R59 ;  /* 0x00000036463a7223 */ /* 0x040fe2000000003b */
[----:B------:R-:W-:Y:S01]  /*10c0*/  FFMA R70, R70, R22, R69 ;  /* 0x0000001646467223 */ /* 0x000fe20000000045 */
[C---:B------:R-:W-:Y:S01]  /*10d0*/  FFMA R57, R37.reuse, R65, R56 ;  /* 0x0000004125397223 */ /* 0x040fe20000000038 */
[C---:B------:R-:W-:Y:S01]  /*10e0*/  FFMA R59, R37.reuse, R53, R48 ;  /* 0x00000035253b7223 */ /* 0x040fe20000000030 */
[C---:B------:R-:W-:Y:S01]  /*10f0*/  FFMA R69, R37.reuse, R41, R50 ;  /* 0x0000002925457223 */ /* 0x040fe20000000032 */
[----:B------:R-:W-:Y:S01]  /*1100*/  FFMA R37, R37, R21, R36 ;  /* 0x0000001525257223 */ /* 0x000fe20000000024 */
[----:B------:R-:W-:Y:S01]  /*1110*/  FFMA R97, R71, R55, R58 ;  /* 0x0000003747617223 */ /* 0x000fe2000000003a */
[----:B------:R-:W3:Y:S01]  /*1120*/  LDS.128 R48, [R81+0x1080] ;  /* 0x0010800051307984 */ /* 0x000ee20000000c00 */
[C---:B------:R-:W-:Y:S01]  /*1130*/  FFMA R58, R38.reuse, R66, R57 ;  /* 0x00000042263a7223 */ /* 0x040fe20000000039 */
[C---:B------:R-:W-:Y:S01]  /*1140*/  FFMA R56, R38.reuse, R54, R59 ;  /* 0x0000003626387223 */ /* 0x040fe2000000003b */
[C---:B------:R-:W-:Y:S01]  /*1150*/  FFMA R36, R38.reuse, R42, R69 ;  /* 0x0000002a26247223 */ /* 0x040fe20000000045 */
[----:B------:R-:W-:Y:S01]  /*1160*/  FFMA R38, R38, R22, R37 ;  /* 0x0000001626267223 */ /* 0x000fe20000000025 */
[C---:B------:R-:W-:Y:S01]  /*1170*/  FFMA R107, R39.reuse, R67, R58 ;  /* 0x00000043276b7223 */ /* 0x040fe2000000003a */
[C---:B------:R-:W-:Y:S01]  /*1180*/  FFMA R105, R39.reuse, R55, R56 ;  /* 0x0000003727697223 */ /* 0x040fe20000000038 */
[C---:B-1----:R-:W-:Y:S01]  /*1190*/  FFMA R24, R72.reuse, R52, R24 ;  /* 0x0000003448187223 */ /* 0x042fe20000000018 */
[C---:B------:R-:W-:Y:S01]  /*11a0*/  FFMA R109, R39.reuse, R23, R38 ;  /* 0x00000017276d7223 */ /* 0x040fe20000000026 */
[C---:B------:R-:W-:Y:S01]  /*11b0*/  FFMA R38, R72.reuse, R64, R25 ;  /* 0x0000004048267223 */ /* 0x040fe20000000019 */
[----:B------:R-:W-:Y:S01]  /*11c0*/  FFMA R103, R39, R43, R36 ;  /* 0x0000002b27677223 */ /* 0x000fe20000000024 */
[C---:B------:R-:W-:Y:S01]  /*11d0*/  FFMA R36, R72.reuse, R20, R27 ;  /* 0x0000001448247223 */ /* 0x040fe2000000001b */
[----:B------:R-:W-:Y:S01]  /*11e0*/  FFMA R26, R72, R40, R26 ;  /* 0x00000028481a7223 */ /* 0x000fe2000000001a */
[C---:B------:R-:W-:Y:S01]  /*11f0*/  FFMA R25, R73.reuse, R65, R38 ;  /* 0x0000004149197223 */ /* 0x040fe20000000026 */
[C---:B------:R-:W-:Y:S01]  /*1200*/  FFMA R27, R73.reuse, R53, R24 ;  /* 0x00000035491b7223 */ /* 0x040fe20000000018 */
[C---:B------:R-:W-:Y:S01]  /*1210*/  FFMA R37, R73.reuse, R21, R36 ;  /* 0x0000001549257223 */ /* 0x040fe20000000024 */
[----:B------:R-:W-:Y:S01]  /*1220*/  FFMA R73, R73, R41, R26 ;  /* 0x0000002949497223 */ /* 0x000fe2000000001a */
[C---:B------:R-:W-:Y:S01]  /*1230*/  FFMA R56, R74.reuse, R66, R25 ;  /* 0x000000424a387223 */ /* 0x040fe20000000019 */
[C---:B------:R-:W-:Y:S01]  /*1240*/  FFMA R38, R74.reuse, R54, R27 ;  /* 0x000000364a267223 */ /* 0x040fe2000000001b */
[C---:B------:R-:W-:Y:S01]  /*1250*/  FFMA R36, R74.reuse, R22, R37 ;  /* 0x000000164a247223 */ /* 0x040fe20000000025 */
[----:B------:R-:W1:Y:S01]  /*1260*/  LDS.128 R24, [R81+0x1100] ;  /* 0x0011000051187984 */ /* 0x000e620000000c00 */
[----:B------:R-:W-:Y:S01]  /*1270*/  FFMA R74, R74, R42, R73 ;  /* 0x0000002a4a4a7223 */ /* 0x000fe20000000049 */
[C---:B------:R-:W-:Y:S01]  /*1280*/  FFMA R113, R75.reuse, R55, R38 ;  /* 0x000000374b717223 */ /* 0x040fe20000000026 */
[----:B------:R-:W-:Y:S01]  /*1290*/  FFMA R117, R75, R23, R36 ;  /* 0x000000174b757223 */ /* 0x000fe20000000024 */
[C---:B--2---:R-:W-:Y:S01]  /*12a0*/  FFMA R36, R16.reuse, R20, R35 ;  /* 0x0000001410247223 */ /* 0x044fe20000000023 */
[C---:B------:R-:W-:Y:S01]  /*12b0*/  FFMA R38, R16.reuse, R64, R33 ;  /* 0x0000004010267223 */ /* 0x040fe20000000021 */
        /* <DEDUP_REMOVED lines=11> */
[----:B------:R-:W2:Y:S01]  /*1370*/  LDS.128 R32, [R81+0x1180] ;  /* 0x0011800051207984 */ /* 0x000ea20000000c00 */
[C---:B------:R-:W-:Y:S01]  /*1380*/  FFMA R123, R19.reuse, R67, R38 ;  /* 0x00000043137b7223 */ /* 0x040fe20000000026 */
[C---:B------:R-:W-:Y:S01]  /*1390*/  FFMA R121, R19.reuse, R55, R36 ;  /* 0x0000003713797223 */ /* 0x040fe20000000024 */
[C---:B---3--:R-:W-:Y:S01]  /*13a0*/  FFMA R16, R48.reuse, R20, R31 ;  /* 0x0000001430107223 */ /* 0x048fe2000000001f */
[C---:B------:R-:W-:Y:S01]  /*13b0*/  FFMA R30, R48.reuse, R40, R30 ;  /* 0x00000028301e7223 */ /* 0x040fe2000000001e */
[C---:B------:R-:W-:Y:S01]  /*13c0*/  FFMA R28, R48.reuse, R52, R28 ;  /* 0x00000034301c7223 */ /* 0x040fe2000000001c */
[----:B------:R-:W-:Y:S01]  /*13d0*/  FFMA R119, R19, R43, R18 ;  /* 0x0000002b13777223 */ /* 0x000fe20000000012 */
        /* <DEDUP_REMOVED lines=8> */
[----:B------:R-:W-:Y:S01]  /*1460*/  LDS.128 R28, [R80+0x10] ;  /* 0x00001000501c7984 */ /* 0x000fe20000000c00 */
[-C--:B------:R-:W-:Y:S01]  /*1470*/  FFMA R115, R75, R67.reuse, R56 ;  /* 0x000000434b737223 */ /* 0x080fe20000000038 */
[C---:B------:R-:W-:Y:S01]  /*1480*/  FFMA R99, R71.reuse, R67, R68 ;  /* 0x0000004347637223 */ /* 0x040fe20000000044 */
[----:B------:R-:W-:Y:S01]  /*1490*/  FFMA R101, R71, R23, R70 ;  /* 0x0000001747657223 */ /* 0x000fe20000000046 */
[----:B------:R-:W3:Y:S01]  /*14a0*/  LDS.128 R16, [R81+0x10] ;  /* 0x0000100051107984 */ /* 0x000ee20000000c00 */
[----:B------:R-:W-:Y:S01]  /*14b0*/  FFMA R49, R49, R65, R48 ;  /* 0x0000004131317223 */ /* 0x000fe20000000030 */
[C---:B------:R-:W-:Y:S01]  /*14c0*/  FFMA R74, R51.reuse, R55, R74 ;  /* 0x00000037334a7223 */ /* 0x040fe2000000004a */
[C---:B------:R-:W-:Y:S01]  /*14d0*/  FFMA R72, R51.reuse, R43, R72 ;  /* 0x0000002b33487223 */ /* 0x040fe20000000048 */
[----:B------:R-:W4:Y:S01]  /*14e0*/  LDS.128 R36, [R80+0x90] ;  /* 0x0000900050247984 */ /* 0x000f220000000c00 */
[----:B-1----:R-:W-:Y:S01]  /*14f0*/  FFMA R48, R24, R64, R61 ;  /* 0x0000004018307223 */ /* 0x002fe2000000003d */
[----:B------:R-:W-:Y:S01]  /*1500*/  FFMA R88, R50, R66, R49 ;  /* 0x0000004232587223 */ /* 0x000fe20000000031 */
[C---:B------:R-:W-:Y:S01]  /*1510*/  FFMA R60, R24.reuse, R52, R60 ;  /* 0x00000034183c7223 */ /* 0x040fe2000000003c */
[----:B------:R-:W1:Y:S01]  /*1520*/  LDS.128 R56, [R80+0x110] ;  /* 0x0001100050387984 */ /* 0x000e620000000c00 */
[C---:B------:R-:W-:Y:S01]  /*1530*/  FFMA R62, R24.reuse, R40, R62 ;  /* 0x00000028183e7223 */ /* 0x040fe2000000003e */
[C---:B------:R-:W-:Y:S01]  /*1540*/  FFMA R88, R51.reuse, R67, R88 ;  /* 0x0000004333587223 */ /* 0x040fe20000000058 */
[----:B------:R-:W-:Y:S01]  /*1550*/  FFMA R90, R51, R23, R90 ;  /* 0x00000017335a7223 */ /* 0x000fe2000000005a */
[----:B------:R-:W1:Y:S01]  /*1560*/  LDS.128 R68, [R80+0x190] ;  /* 0x0001900050447984 */ /* 0x000e620000000c00 */
[----:B------:R-:W-:Y:S01]  /*1570*/  FFMA R24, R24, R20, R63 ;  /* 0x0000001418187223 */ /* 0x000fe2000000003f */
[C---:B------:R-:W-:Y:S01]  /*1580*/  FFMA R61, R25.reuse, R65, R48 ;  /* 0x00000041193d7223 */ /* 0x040fe20000000030 */
[C---:B------:R-:W-:Y:S01]  /*1590*/  FFMA R63, R25.reuse, R53, R60 ;  /* 0x00000035193f7223 */ /* 0x040fe2000000003c */
[----:B------:R-:W1:Y:S01]  /*15a0*/  LDS.128 R48, [R81+0x90] ;  /* 0x0000900051307984 */ /* 0x000e620000000c00 */
        /* <DEDUP_REMOVED lines=10> */
[C---:B--2---:R-:W-:Y:S01]  /*1650*/  FFMA R40, R32.reuse, R40, R46 ;  /* 0x0000002820287223 */ /* 0x044fe2000000002e */
[----:B------:R-:W2:Y:S01]  /*1660*/  LDS.128 R24, [R81+0x110] ;  /* 0x0001100051187984 */ /* 0x000ea20000000c00 */
        /* <DEDUP_REMOVED lines=11> */
[C---:B---3--:R-:W-:Y:S01]  /*1720*/  FFMA R22, R16.reuse, R28, R89 ;  /* 0x0000001c10167223 */ /* 0x048fe20000000059 */
[C---:B------:R-:W-:Y:S01]  /*1730*/  FFMA R67, R35.reuse, R67, R66 ;  /* 0x0000004323437223 */ /* 0x040fe20000000042 */
[C---:B------:R-:W-:Y:S01]  /*1740*/  FFMA R65, R35.reuse, R55, R54 ;  /* 0x0000003723417223 */ /* 0x040fe20000000036 */
[C---:B------:R-:W-:Y:S01]  /*1750*/  FFMA R60, R35.reuse, R43, R60 ;  /* 0x0000002b233c7223 */ /* 0x040fe2000000003c */
[C---:B----4-:R-:W-:Y:S01]  /*1760*/  FFMA R32, R16.reuse, R36, R91 ;  /* 0x0000002410207223 */ /* 0x050fe2000000005b */
[----:B------:R-:W-:Y:S01]  /*1770*/  FFMA R62, R35, R23, R62 ;  /* 0x00000017233e7223 */ /* 0x000fe2000000003e */
[C---:B------:R-:W-:Y:S01]  /*1780*/  FFMA R35, R17.reuse, R29, R22 ;  /* 0x0000001d11237223 */ /* 0x040fe20000000016 */
[----:B------:R-:W-:Y:S01]  /*1790*/  LDS.128 R52, [R81+0x1110] ;  /* 0x0011100051347984 */ /* 0x000fe20000000c00 */
[----:B-1----:R-:W-:Y:S01]  /*17a0*/  FFMA R20, R16, R56, R87 ;  /* 0x0000003810147223 */ /* 0x002fe20000000057 */
[C---:B------:R-:W-:Y:S01]  /*17b0*/  FFMA R33, R17.reuse, R37, R32 ;  /* 0x0000002511217223 */ /* 0x040fe20000000020 */
[----:B------:R-:W-:Y:S01]  /*17c0*/  FFMA R32, R18, R30, R35 ;  /* 0x0000001e12207223 */ /* 0x000fe20000000023 */
[----:B------:R-:W-:Y:S01]  /*17d0*/  FFMA R16, R16, R68, R93 ;  /* 0x0000004410107223 */ /* 0x000fe2000000005d */
[C---:B------:R-:W-:Y:S01]  /*17e0*/  FFMA R41, R17.reuse, R57, R20 ;  /* 0x0000003911297223 */ /* 0x040fe20000000014 */
[C---:B------:R-:W-:Y:S01]  /*17f0*/  FFMA R34, R18.reuse, R38, R33 ;  /* 0x0000002612227223 */ /* 0x040fe20000000021 */
[----:B------:R-:W1:Y:S01]  /*1800*/  LDS.128 R20, [R81+0x190] ;  /* 0x0001900051147984 */ /* 0x000e620000000c00 */
[----:B------:R-:W-:Y:S01]  /*1810*/  FFMA R17, R17, R69, R16 ;  /* 0x0000004511117223 */ /* 0x000fe20000000010 */
[----:B------:R-:W-:Y:S01]  /*1820*/  FFMA R16, R18, R58, R41 ;  /* 0x0000003a12107223 */ /* 0x000fe20000000029 */
[C---:B------:R-:W-:Y:S01]  /*1830*/  FFMA R89, R19.reuse, R31, R32 ;  /* 0x0000001f13597223 */ /* 0x040fe20000000020 */
[----:B------:R-:W-:Y:S01]  /*1840*/  FFMA R32, R48, R36, R99 ;  /* 0x0000002430207223 */ /* 0x000fe20000000063 */
[----:B------:R-:W-:Y:S01]  /*1850*/  FFMA R18, R18, R70, R17 ;  /* 0x0000004612127223 */ /* 0x000fe20000000011 */
[----:B------:R-:W-:Y:S01]  /*1860*/  FFMA R87, R19, R59, R16 ;  /* 0x0000003b13577223 */ /* 0x000fe20000000010 */
[C---:B------:R-:W-:Y:S01]  /*1870*/  FFMA R16, R48.reuse, R56, R95 ;  /* 0x0000003830107223 */ /* 0x040fe2000000005f */
[----:B------:R-:W-:Y:S01]  /*1880*/  FFMA R33, R49, R37, R32 ;  /* 0x0000002531217223 */ /* 0x000fe20000000020 */
[C---:B------:R-:W-:Y:S01]  /*1890*/  FFMA R93, R19.reuse, R71, R18 ;  /* 0x00000047135d7223 */ /* 0x040fe20000000012 */
[----:B------:R-:W-:Y:S01]  /*18a0*/  FFMA R18, R48, R28, R97 ;  /* 0x0000001c30127223 */ /* 0x000fe20000000061 */
[----:B------:R-:W-:Y:S01]  /*18b0*/  FFMA R91, R19, R39, R34 ;  /* 0x00000027135b7223 */ /* 0x000fe20000000022 */
[C---:B------:R-:W-:Y:S01]  /*18c0*/  FFMA R41, R49.reuse, R57, R16 ;  /* 0x0000003931297223 */ /* 0x040fe20000000010 */
[----:B------:R-:W-:Y:S01]  /*18d0*/  FFMA R40, R50, R38, R33 ;  /* 0x0000002632287223 */ /* 0x000fe20000000021 */
[----:B------:R-:W-:Y:S01]  /*18e0*/  FFMA R35, R49, R29, R18 ;  /* 0x0000001d31237223 */ /* 0x000fe20000000012 */
[----:B------:R-:W-:Y:S01]  /*18f0*/  FFMA R48, R48, R68, R101 ;  /* 0x0000004430307223 */ /* 0x000fe20000000065 */
[----:B------:R-:W3:Y:S01]  /*1900*/  LDS.128 R16, [R81+0x1010] ;  /* 0x0010100051107984 */ /* 0x000ee20000000c00 */
[----:B------:R-:W-:Y:S01]  /*1910*/  FFMA R99, R51, R39, R40 ;  /* 0x0000002733637223 */ /* 0x000fe20000000028 */
[----:B--2---:R-:W-:Y:S01]  /*1920*/  FFMA R40, R24, R36, R107 ;  /* 0x0000002418287223 */ /* 0x004fe2000000006b */
[C---:B------:R-:W-:Y:S01]  /*1930*/  FFMA R34, R50.reuse, R30, R35 ;  /* 0x0000001e32227223 */ /* 0x040fe20000000023 */
[----:B------:R-:W-:Y:S01]  /*1940*/  FFMA R32, R50, R58, R41 ;  /* 0x0000003a32207223 */ /* 0x000fe20000000029 */
[----:B------:R-:W-:Y:S01]  /*1950*/  FFMA R49, R49, R69, R48 ;  /* 0x0000004531317223 */ /* 0x000fe20000000030 */
[----:B------:R-:W-:Y:S01]  /*1960*/  FFMA R33, R25, R37, R40 ;  /* 0x0000002519217223 */ /* 0x000fe20000000028 */
[C---:B------:R-:W-:Y:S01]  /*1970*/  FFMA R97, R51.reuse, R31, R34 ;  /* 0x0000001f33617223 */ /* 0x040fe20000000022 */
[----:B------:R-:W2:Y:S01]  /*1980*/  LDS.128 R40, [R81+0x1090] ;  /* 0x0010900051287984 */ /* 0x000ea20000000c00 */
[----:B------:R-:W-:Y:S01]  /*1990*/  FFMA R95, R51, R59, R32 ;  /* 0x0000003b335f7223 */ /* 0x000fe20000000020 */
        /* <DEDUP_REMOVED lines=14> */
[C---:B-1----:R-:W-:Y:S01]  /*1a80*/  FFMA R24, R20.reuse, R68, R117 ;  /* 0x0000004414187223 */ /* 0x042fe20000000075 */
[C---:B------:R-:W-:Y:S01]  /*1a90*/  FFMA R32, R20.reuse, R36, R115 ;  /* 0x0000002414207223 */ /* 0x040fe20000000073 */
[C---:B------:R-:W-:Y:S01]  /*1aa0*/  FFMA R26, R20.reuse, R28, R113 ;  /* 0x0000001c141a7223 */ /* 0x040fe20000000071 */
[----:B------:R-:W-:Y:S01]  /*1ab0*/  FFMA R20, R20, R56, R111 ;  /* 0x0000003814147223 */ /* 0x000fe2000000006f */
        /* <DEDUP_REMOVED lines=16> */
[----:B------:R-:W-:Y:S01]  /*1bc0*/  FFMA R16, R16, R56, R119 ;  /* 0x0000003810107223 */ /* 0x000fe20000000077 */
[C---:B------:R-:W-:Y:S01]  /*1bd0*/  FFMA R25, R17.reuse, R69, R20 ;  /* 0x0000004511197223 */ /* 0x040fe20000000014 */
[C---:B------:R-:W-:Y:S01]  /*1be0*/  FFMA R21, R17.reuse, R37, R24 ;  /* 0x0000002511157223 */ /* 0x040fe20000000018 */
[C---:B------:R-:W-:Y:S01]  /*1bf0*/  FFMA R23, R17.reuse, R29, R22 ;  /* 0x0000001d11177223 */ /* 0x040fe20000000016 */
[----:B------:R-:W-:Y:S01]  /*1c00*/  FFMA R17, R17, R57, R16 ;  /* 0x0000003911117223 */ /* 0x000fe20000000010 */
[----:B------:R-:W1:Y:S01]  /*1c10*/  LDS.128 R44, [R81+0x1190] ;  /* 0x00119000512c7984 */ /* 0x000e620000000c00 */
[C---:B------:R-:W-:Y:S01]  /*1c20*/  FFMA R16, R18.reuse, R70, R25 ;  /* 0x0000004612107223 */ /* 0x040fe20000000019 */
[C---:B------:R-:W-:Y:S01]  /*1c30*/  FFMA R22, R18.reuse, R38, R21 ;  /* 0x0000002612167223 */ /* 0x040fe20000000015 */
[C---:B------:R-:W-:Y:S01]  /*1c40*/  FFMA R20, R18.reuse, R30, R23 ;  /* 0x0000001e12147223 */ /* 0x040fe20000000017 */
[----:B------:R-:W-:Y:S01]  /*1c50*/  FFMA R18, R18, R58, R17 ;  /* 0x0000003a12127223 */ /* 0x000fe20000000011 */
[C---:B--2---:R-:W-:Y:S01]  /*1c60*/  FFMA R72, R40.reuse, R56, R72 ;  /* 0x0000003828487223 */ /* 0x044fe20000000048 */
[C---:B------:R-:W-:Y:S01]  /*1c70*/  FFMA R74, R40.reuse, R28, R74 ;  /* 0x0000001c284a7223 */ /* 0x040fe2000000004a */
[C---:B------:R-:W-:Y:S01]  /*1c80*/  FFMA R123, R19.reuse, R39, R22 ;  /* 0x00000027137b7223 */ /* 0x040fe20000000016 */
        /* <DEDUP_REMOVED lines=8> */
[----:B------:R-:W-:Y:S01]  /*1d10*/  FFMA R88, R40, R36, R88 ;  /* 0x0000002428587223 */ /* 0x000fe20000000058 */
[C---:B------:R-:W-:Y:S01]  /*1d20*/  FFMA R72, R42.reuse, R58, R19 ;  /* 0x0000003a2a487223 */ /* 0x040fe20000000013 */
[C---:B------:R-:W-:Y:S01]  /*1d30*/  FFMA R74, R42.reuse, R30, R17 ;  /* 0x0000001e2a4a7223 */ /* 0x040fe20000000011 */
[----:B------:R-:W-:Y:S01]  /*1d40*/  LDS.128 R48, [R81+0x20] ;  /* 0x0000200051307984 */ /* 0x000fe20000000c00 */
[----:B------:R-:W-:Y:S01]  /*1d50*/  FFMA R41, R41, R37, R88 ;  /* 0x0000002529297223 */ /* 0x000fe20000000058 */
[----:B------:R-:W-:Y:S01]  /*1d60*/  FFMA R90, R42, R70, R21 ;  /* 0x000000462a5a7223 */ /* 0x000fe20000000015 */
[----:B------:R-:W-:Y:S01]  /*1d70*/  FFMA R40, R52, R56, R61 ;  /* 0x0000003834287223 */ /* 0x000fe2000000003d */
[----:B------:R-:W2:Y:S01]  /*1d80*/  LDS.128 R16, [R80+0x20] ;  /* 0x0000200050107984 */ /* 0x000ea20000000c00 */
[----:B------:R-:W-:Y:S01]  /*1d90*/  FFMA R88, R42, R38, R41 ;  /* 0x000000262a587223 */ /* 0x000fe20000000029 */
[C---:B------:R-:W-:Y:S01]  /*1da0*/  FFMA R42, R52.reuse, R28, R63 ;  /* 0x0000001c342a7223 */ /* 0x040fe2000000003f */
[C---:B------:R-:W-:Y:S01]  /*1db0*/  FFMA R92, R52.reuse, R36, R73 ;  /* 0x00000024345c7223 */ /* 0x040fe20000000049 */
[----:B------:R-:W3:Y:S01]  /*1dc0*/  LDS.128 R24, [R80+0x120] ;  /* 0x0001200050187984 */ /* 0x000ee20000000c00 */
[C---:B------:R-:W-:Y:S01]  /*1dd0*/  FFMA R88, R43.reuse, R39, R88 ;  /* 0x000000272b587223 */ /* 0x040fe20000000058 */
[C---:B------:R-:W-:Y:S01]  /*1de0*/  FFMA R74, R43.reuse, R31, R74 ;  /* 0x0000001f2b4a7223 */ /* 0x040fe2000000004a */
[C---:B------:R-:W-:Y:S01]  /*1df0*/  FFMA R72, R43.reuse, R59, R72 ;  /* 0x0000003b2b487223 */ /* 0x040fe20000000048 */
[----:B------:R-:W4:Y:S01]  /*1e00*/  LDS.128 R20, [R80+0xa0] ;  /* 0x0000a00050147984 */ /* 0x000f220000000c00 */
[----:B------:R-:W-:Y:S01]  /*1e10*/  FFMA R90, R43, R71, R90 ;  /* 0x000000472b5a7223 */ /* 0x000fe2000000005a */
        /* <DEDUP_REMOVED lines=9> */
[----:B------:R-:W-:Y:S01]  /*1eb0*/  FFMA R52, R54, R58, R73 ;  /* 0x0000003a36347223 */ /* 0x000fe20000000049 */
[----:B-1----:R-:W-:Y:S01]  /*1ec0*/  FFMA R28, R44, R28, R65 ;  /* 0x0000001c2c1c7223 */ /* 0x002fe20000000041 */
[----:B------:R-:W-:Y:S01]  /*1ed0*/  FFMA R54, R54, R70, R53 ;  /* 0x0000004636367223 */ /* 0x000fe20000000035 */
[C---:B------:R-:W-:Y:S01]  /*1ee0*/  FFMA R103, R55.reuse, R39, R94 ;  /* 0x0000002737677223 */ /* 0x040fe2000000005e */
[----:B------:R-:W-:Y:S01]  /*1ef0*/  FFMA R75, R55, R31, R92 ;  /* 0x0000001f374b7223 */ /* 0x000fe2000000005c */
[----:B------:R-:W-:Y:S01]  /*1f00*/  FFMA R29, R45, R29, R28 ;  /* 0x0000001d2d1d7223 */ /* 0x000fe2000000001c */
[C---:B------:R-:W-:Y:S01]  /*1f10*/  FFMA R73, R55.reuse, R59, R52 ;  /* 0x0000003b37497223 */ /* 0x040fe20000000034 */
[----:B------:R-:W-:Y:S01]  /*1f20*/  FFMA R111, R55, R71, R54 ;  /* 0x00000047376f7223 */ /* 0x000fe20000000036 */
[C---:B------:R-:W-:Y:S01]  /*1f30*/  FFMA R36, R44.reuse, R36, R67 ;  /* 0x000000242c247223 */ /* 0x040fe20000000043 */
[----:B------:R-:W1:Y:S01]  /*1f40*/  LDS.128 R52, [R81+0x120] ;  /* 0x0001200051347984 */ /* 0x000e620000000c00 */
[----:B------:R-:W-:Y:S01]  /*1f50*/  FFMA R60, R44, R56, R60 ;  /* 0x000000382c3c7223 */ /* 0x000fe2000000003c */
[----:B------:R-:W-:Y:S01]  /*1f60*/  FFMA R30, R46, R30, R29 ;  /* 0x0000001e2e1e7223 */ /* 0x000fe2000000001d */
[----:B------:R-:W-:Y:S01]  /*1f70*/  FFMA R62, R44, R68, R62 ;  /* 0x000000442c3e7223 */ /* 0x000fe2000000003e */
[C---:B------:R-:W-:Y:S01]  /*1f80*/  FFMA R37, R45.reuse, R37, R36 ;  /* 0x000000252d257223 */ /* 0x040fe20000000024 */
[----:B------:R-:W-:Y:S01]  /*1f90*/  FFMA R57, R45, R57, R60 ;  /* 0x000000392d397223 */ /* 0x000fe2000000003c */
[----:B------:R-:W-:Y:S01]  /*1fa0*/  FFMA R67, R47, R31, R30 ;  /* 0x0000001f2f437223 */ /* 0x000fe2000000001e */
[----:B------:R-:W-:Y:S01]  /*1fb0*/  FFMA R45, R45, R69, R62 ;  /* 0x000000452d2d7223 */ /* 0x000fe2000000003e */
[C---:B------:R-:W-:Y:S01]  /*1fc0*/  FFMA R38, R46.reuse, R38, R37 ;  /* 0x000000262e267223 */ /* 0x040fe20000000025 */
[C---:B------:R-:W-:Y:S01]  /*1fd0*/  FFMA R58, R46.reuse, R58, R57 ;  /* 0x0000003a2e3a7223 */ /* 0x040fe20000000039 */
[----:B------:R-:W-:Y:S01]  /*1fe0*/  LDS.128 R60, [R81+0x1120] ;  /* 0x00112000513c7984 */ /* 0x000fe20000000c00 */
[----:B------:R-:W-:Y:S01]  /*1ff0*/  FFMA R46, R46, R70, R45 ;  /* 0x000000462e2e7223 */ /* 0x000fe2000000002d */
[C---:B--2---:R-:W-:Y:S01]  /*2000*/  FFMA R30, R48.reuse, R16, R89 ;  /* 0x00000010301e7223 */ /* 0x044fe20000000059 */
[C---:B------:R-:W-:Y:S01]  /*2010*/  FFMA R65, R47.reuse, R39, R38 ;  /* 0x000000272f417223 */ /* 0x040fe20000000026 */
[C---:B------:R-:W-:Y:S01]  /*2020*/  FFMA R69, R47.reuse, R59, R58 ;  /* 0x0000003b2f457223 */ /* 0x040fe2000000003a */
[----:B------:R-:W-:Y:S01]  /*2030*/  FFMA R71, R47, R71, R46 ;  /* 0x000000472f477223 */ /* 0x000fe2000000002e */
[C---:B---3--:R-:W-:Y:S01]  /*2040*/  FFMA R28, R48.reuse, R24, R87 ;  /* 0x00000018301c7223 */ /* 0x048fe20000000057 */
[C---:B------:R-:W-:Y:S01]  /*2050*/  FFMA R39, R49.reuse, R17, R30 ;  /* 0x0000001131277223 */ /* 0x040fe2000000001e */
[----:B------:R-:W-:Y:S01]  /*2060*/  LDS.128 R56, [R81+0x30] ;  /* 0x0000300051387984 */ /* 0x000fe20000000c00 */
[----:B----4-:R-:W-:Y:S01]  /*2070*/  FFMA R36, R48, R20, R91 ;  /* 0x0000001430247223 */ /* 0x010fe2000000005b */
[C---:B------:R-:W-:Y:S01]  /*2080*/  FFMA R45, R49.reuse, R25, R28 ;  /* 0x00000019312d7223 */ /* 0x040fe2000000001c */
[C---:B------:R-:W-:Y:S01]  /*2090*/  FFMA R38, R50.reuse, R18, R39 ;  /* 0x0000001232267223 */ /* 0x040fe20000000027 */
[----:B------:R-:W2:Y:S01]  /*20a0*/  LDS.128 R28, [R81+0x1a0] ;  /* 0x0001a000511c7984 */ /* 0x000ea20000000c00 */
        /* <DEDUP_REMOVED lines=13> */
[C---:B------:R-:W-:Y:S01]  /*2180*/  FFMA R49, R41.reuse, R25, R36 ;  /* 0x0000001929317223 */ /* 0x040fe20000000024 */
[----:B------:R-:W-:Y:S01]  /*2190*/  FFMA R40, R40, R32, R101 ;  /* 0x0000002028287223 */ /* 0x000fe20000000065 */
[----:B------:R-:W3:Y:S01]  /*21a0*/  LDS.128 R36, [R81+0x1020] ;  /* 0x0010200051247984 */ /* 0x000ee20000000c00 */
[----:B------:R-:W-:Y:S01]  /*21b0*/  FFMA R45, R41, R21, R44 ;  /* 0x00000015292d7223 */ /* 0x000fe2000000002c */
[----:B------:R-:W-:Y:S01]  /*21c0*/  FFMA R93, R51, R35, R50 ;  /* 0x00000023335d7223 */ /* 0x000fe20000000032 */
[----:B------:R-:W-:Y:S01]  /*21d0*/  FFMA R41, R41, R33, R40 ;  /* 0x0000002129297223 */ /* 0x000fe20000000028 */
[C---:B------:R-:W-:Y:S01]  /*21e0*/  FFMA R40, R42.reuse, R26, R49 ;  /* 0x0000001a2a287223 */ /* 0x040fe20000000031 */
[C---:B------:R-:W-:Y:S01]  /*21f0*/  FFMA R46, R42.reuse, R22, R45 ;  /* 0x000000162a2e7223 */ /* 0x040fe2000000002d */
[----:B------:R-:W4:Y:S01]  /*2200*/  LDS.128 R48, [R81+0x10a0] ;  /* 0x0010a00051307984 */ /* 0x000f220000000c00 */
[C---:B------:R-:W-:Y:S01]  /*2210*/  FFMA R44, R42.reuse, R18, R47 ;  /* 0x000000122a2c7223 */ /* 0x040fe2000000002f */
[----:B------:R-:W-:Y:S01]  /*2220*/  FFMA R42, R42, R34, R41 ;  /* 0x000000222a2a7223 */ /* 0x000fe20000000029 */
[C---:B------:R-:W-:Y:S01]  /*2230*/  FFMA R95, R43.reuse, R27, R40 ;  /* 0x0000001b2b5f7223 */ /* 0x040fe20000000028 */
[C---:B-1----:R-:W-:Y:S01]  /*2240*/  FFMA R40, R52.reuse, R24, R105 ;  /* 0x0000001834287223 */ /* 0x042fe20000000069 */
        /* <DEDUP_REMOVED lines=13> */
[C---:B--2---:R-:W-:Y:S01]  /*2320*/  FFMA R66, R28.reuse, R32, R66 ;  /* 0x000000201c427223 */ /* 0x044fe20000000042 */
[----:B------:R-:W-:Y:S01]  /*2330*/  FFMA R107, R55, R19, R42 ;  /* 0x00000013376b7223 */ /* 0x000fe2000000002a */
        /* <DEDUP_REMOVED lines=21> */
[-C--:B------:R-:W-:Y:S01]  /*2490*/  FFMA R64, R55, R35.reuse, R64 ;  /* 0x0000002337407223 */ /* 0x080fe20000000040 */
[----:B------:R-:W-:Y:S01]  /*24a0*/  FFMA R66, R31, R35, R66 ;  /* 0x000000231f427223 */ /* 0x000fe20000000042 */
[----:B------:R-:W1:Y:S01]  /*24b0*/  LDS.128 R52, [R81+0x11a0] ;  /* 0x0011a00051347984 */ /* 0x000e620000000c00 */
[C---:B------:R-:W-:Y:S01]  /*24c0*/  FFMA R41, R37.reuse, R33, R28 ;  /* 0x0000002125297223 */ /* 0x040fe2000000001c */
[C---:B------:R-:W-:Y:S01]  /*24d0*/  FFMA R29, R37.reuse, R21, R40 ;  /* 0x00000015251d7223 */ /* 0x040fe20000000028 */
[C---:B------:R-:W-:Y:S01]  /*24e0*/  FFMA R31, R37.reuse, R17, R30 ;  /* 0x00000011251f7223 */ /* 0x040fe2000000001e */
[----:B------:R-:W-:Y:S01]  /*24f0*/  FFMA R37, R37, R25, R36 ;  /* 0x0000001925257223 */ /* 0x000fe20000000024 */
[C---:B----4-:R-:W-:Y:S01]  /*2500*/  FFMA R90, R48.reuse, R32, R90 ;  /* 0x00000020305a7223 */ /* 0x050fe2000000005a */
        /* <DEDUP_REMOVED lines=17> */
[----:B------:R-:W2:Y:S01]  /*2620*/  LDS.128 R36, [R80+0xb0] ;  /* 0x0000b00050247984 */ /* 0x000ea20000000c00 */
[----:B------:R-:W-:Y:S01]  /*2630*/  FFMA R49, R49, R21, R88 ;  /* 0x0000001531317223 */ /* 0x000fe20000000058 */
[C---:B------:R-:W-:Y:S01]  /*2640*/  FFMA R48, R60.reuse, R24, R73 ;  /* 0x000000183c307223 */ /* 0x040fe20000000049 */
[----:B------:R-:W-:Y:S01]  /*2650*/  FFMA R88, R60, R20, R103 ;  /* 0x000000143c587223 */ /* 0x000fe20000000067 */
[----:B------:R-:W3:Y:S01]  /*2660*/  LDS.128 R28, [R80+0x30] ;  /* 0x00003000501c7984 */ /* 0x000ee20000000c00 */
[----:B------:R-:W-:Y:S01]  /*2670*/  FFMA R72, R50, R22, R49 ;  /* 0x0000001632487223 */ /* 0x000fe20000000031 */
[C---:B------:R-:W-:Y:S01]  /*2680*/  FFMA R50, R60.reuse, R16, R75 ;  /* 0x000000103c327223 */ /* 0x040fe2000000004b */
[C---:B------:R-:W-:Y:S01]  /*2690*/  FFMA R70, R51.reuse, R19, R70 ;  /* 0x0000001333467223 */ /* 0x040fe20000000046 */
[----:B------:R-:W4:Y:S01]  /*26a0*/  LDS.128 R40, [R80+0x130] ;  /* 0x0001300050287984 */ /* 0x000f220000000c00 */
[C---:B------:R-:W-:Y:S01]  /*26b0*/  FFMA R72, R51.reuse, R23, R72 ;  /* 0x0000001733487223 */ /* 0x040fe20000000048 */
[C---:B------:R-:W-:Y:S01]  /*26c0*/  FFMA R68, R51.reuse, R27, R68 ;  /* 0x0000001b33447223 */ /* 0x040fe20000000044 */
[----:B------:R-:W-:Y:S01]  /*26d0*/  FFMA R74, R51, R35, R74 ;  /* 0x00000023334a7223 */ /* 0x000fe2000000004a */
[C---:B------:R-:W-:Y:S01]  /*26e0*/  FFMA R75, R61.reuse, R17, R50 ;  /* 0x000000113d4b7223 */ /* 0x040fe20000000032 */
[C---:B------:R-:W-:Y:S01]  /*26f0*/  FFMA R103, R61.reuse, R25, R48 ;  /* 0x000000193d677223 */ /* 0x040fe20000000030 */
[----:B------:R-:W-:Y:S01]  /*2700*/  LDS.128 R44, [R80+0x1b0] ;  /* 0x0001b000502c7984 */ /* 0x000fe20000000c00 */
        /* <DEDUP_REMOVED lines=10> */
[C---:B------:R-:W-:Y:S01]  /*27b0*/  FFMA R75, R63.reuse, R19, R88 ;  /* 0x000000133f4b7223 */ /* 0x040fe20000000058 */
[C---:B------:R-:W-:Y:S01]  /*27c0*/  FFMA R73, R63.reuse, R27, R60 ;  /* 0x0000001b3f497223 */ /* 0x040fe2000000003c */
[----:B------:R-:W-:Y:S01]  /*27d0*/  FFMA R111, R63, R35, R62 ;  /* 0x000000233f6f7223 */ /* 0x000fe2000000003e */
[C---:B------:R-:W-:Y:S01]  /*27e0*/  FFMA R20, R52.reuse, R20, R65 ;  /* 0x0000001434147223 */ /* 0x040fe20000000041 */
[C---:B------:R-:W-:Y:S01]  /*27f0*/  FFMA R17, R53.reuse, R17, R16 ;  /* 0x0000001135117223 */ /* 0x040fe20000000010 */
[----:B------:R-:W1:Y:S01]  /*2800*/  LDS.128 R60, [R81+0x130] ;  /* 0x00013000513c7984 */ /* 0x000e620000000c00 */
        /* <DEDUP_REMOVED lines=9> */
[----:B--2---:R-:W-:Y:S01]  /*28a0*/  FFMA R20, R56, R36, R91 ;  /* 0x0000002438147223 */ /* 0x004fe2000000005b */
[C---:B------:R-:W-:Y:S01]  /*28b0*/  FFMA R65, R55.reuse, R23, R22 ;  /* 0x0000001737417223 */ /* 0x040fe20000000016 */
[----:B------:R-:W-:Y:S01]  /*28c0*/  FFMA R34, R54, R34, R33 ;  /* 0x0000002236227223 */ /* 0x000fe20000000021 */
[----:B------:R-:W-:Y:S01]  /*28d0*/  FFMA R69, R55, R27, R26 ;  /* 0x0000001b37457223 */ /* 0x000fe2000000001a */
[C---:B---3--:R-:W-:Y:S01]  /*28e0*/  FFMA R18, R56.reuse, R28, R89 ;  /* 0x0000001c38127223 */ /* 0x048fe20000000059 */
[----:B------:R-:W-:Y:S01]  /*28f0*/  FFMA R21, R57, R37, R20 ;  /* 0x0000002539157223 */ /* 0x000fe20000000014 */
[----:B------:R-:W-:Y:S01]  /*2900*/  FFMA R71, R55, R35, R34 ;  /* 0x0000002337477223 */ /* 0x000fe20000000022 */
[----:B----4-:R-:W-:Y:S01]  /*2910*/  FFMA R16, R56, R40, R87 ;  /* 0x0000002838107223 */ /* 0x010fe20000000057 */
[C---:B------:R-:W-:Y:S01]  /*2920*/  FFMA R23, R57.reuse, R29, R18 ;  /* 0x0000001d39177223 */ /* 0x040fe20000000012 */
[C---:B------:R-:W-:Y:S01]  /*2930*/  FFMA R24, R58.reuse, R38, R21 ;  /* 0x000000263a187223 */ /* 0x040fe20000000015 */
[----:B------:R-:W-:Y:S01]  /*2940*/  LDS.128 R52, [R81+0x11b0] ;  /* 0x0011b00051347984 */ /* 0x000fe20000000c00 */
[----:B------:R-:W-:Y:S01]  /*2950*/  FFMA R25, R57, R41, R16 ;  /* 0x0000002939197223 */ /* 0x000fe20000000010 */
[C---:B------:R-:W-:Y:S01]  /*2960*/  FFMA R22, R58.reuse, R30, R23 ;  /* 0x0000001e3a167223 */ /* 0x040fe20000000017 */
[C---:B------:R-:W-:Y:S01]  /*2970*/  FFMA R91, R59.reuse, R39, R24 ;  /* 0x000000273b5b7223 */ /* 0x040fe20000000018 */
[----:B------:R-:W2:Y:S01]  /*2980*/  LDS.128 R16, [R81+0x1b0] ;  /* 0x0001b00051107984 */ /* 0x000ea20000000c00 */
[----:B------:R-:W-:Y:S01]  /*2990*/  FFMA R20, R58, R42, R25 ;  /* 0x0000002a3a147223 */ /* 0x000fe20000000019 */
[C---:B------:R-:W-:Y:S01]  /*29a0*/  FFMA R89, R59.reuse, R31, R22 ;  /* 0x0000001f3b597223 */ /* 0x040fe20000000016 */
        /* <DEDUP_REMOVED lines=13> */
[----:B------:R-:W3:Y:S01]  /*2a80*/  LDS.128 R20, [R81+0x1030] ;  /* 0x0010300051147984 */ /* 0x000ee20000000c00 */
[C---:B------:R-:W-:Y:S01]  /*2a90*/  FFMA R99, R51.reuse, R39, R32 ;  /* 0x0000002733637223 */ /* 0x040fe20000000020 */
[C---:B------:R-:W-:Y:S01]  /*2aa0*/  FFMA R97, R51.reuse, R31, R26 ;  /* 0x0000001f33617223 */ /* 0x040fe2000000001a */
[C---:B------:R-:W-:Y:S01]  /*2ab0*/  FFMA R95, R51.reuse, R43, R24 ;  /* 0x0000002b335f7223 */ /* 0x040fe20000000018 */
[----:B------:R-:W-:Y:S01]  /*2ac0*/  FFMA R101, R51, R47, R50 ;  /* 0x0000002f33657223 */ /* 0x000fe20000000032 */
[C---:B-1----:R-:W-:Y:S01]  /*2ad0*/  FFMA R32, R60.reuse, R36, R109 ;  /* 0x000000243c207223 */ /* 0x042fe2000000006d */
[----:B------:R-:W1:Y:S01]  /*2ae0*/  LDS.128 R48, [R81+0x10b0] ;  /* 0x0010b00051307984 */ /* 0x000e620000000c00 */
        /* <DEDUP_REMOVED lines=15> */
[-C--:B------:R-:W-:Y:S01]  /*2be0*/  FFMA R56, R56, R44.reuse, R93 ;  /* 0x0000002c38387223 */ /* 0x080fe2000000005d */
[----:B------:R-:W4:Y:S01]  /*2bf0*/  LDS.128 R60, [R81+0x1130] ;  /* 0x00113000513c7984 */ /* 0x000f220000000c00 */
        /* <DEDUP_REMOVED lines=19> */
[-C--:B------:R-:W-:Y:S01]  /*2d30*/  FFMA R20, R20, R40.reuse, R119 ;  /* 0x0000002814147223 */ /* 0x080fe20000000077 */
[C---:B------:R-:W-:Y:S01]  /*2d40*/  FFMA R17, R21.reuse, R37, R24 ;  /* 0x0000002515117223 */ /* 0x040fe20000000018 */
[----:B------:R-:W-:Y:S01]  /*2d50*/  FFMA R19, R21, R29, R18 ;  /* 0x0000001d15137223 */ /* 0x000fe20000000012 */
[-C--:B------:R-:W-:Y:S01]  /*2d60*/  FFMA R57, R57, R45.reuse, R56 ;  /* 0x0000002d39397223 */ /* 0x080fe20000000038 */
[C---:B------:R-:W-:Y:S01]  /*2d70*/  FFMA R25, R21.reuse, R45, R16 ;  /* 0x0000002d15197223 */ /* 0x040fe20000000010 */
[C---:B-1----:R-:W-:Y:S01]  /*2d80*/  FFMA R68, R48.reuse, R40, R68 ;  /* 0x0000002830447223 */ /* 0x042fe20000000044 */
[C---:B------:R-:W-:Y:S01]  /*2d90*/  FFMA R70, R48.reuse, R28, R70 ;  /* 0x0000001c30467223 */ /* 0x040fe20000000046 */
[-C--:B------:R-:W-:Y:S01]  /*2da0*/  FFMA R21, R21, R41.reuse, R20 ;  /* 0x0000002915157223 */ /* 0x080fe20000000014 */
[----:B------:R-:W-:Y:S01]  /*2db0*/  FFMA R74, R48, R44, R74 ;  /* 0x0000002c304a7223 */ /* 0x000fe2000000004a */
[C---:B------:R-:W-:Y:S01]  /*2dc0*/  FFMA R20, R22.reuse, R38, R17 ;  /* 0x0000002616147223 */ /* 0x040fe20000000011 */
[----:B------:R-:W-:Y:S01]  /*2dd0*/  FFMA R18, R22, R30, R19 ;  /* 0x0000001e16127223 */ /* 0x000fe20000000013 */
[-C--:B------:R-:W-:Y:S01]  /*2de0*/  FFMA R58, R58, R46.reuse, R57 ;  /* 0x0000002e3a3a7223 */ /* 0x080fe20000000039 */
[C---:B------:R-:W-:Y:S01]  /*2df0*/  FFMA R16, R22.reuse, R46, R25 ;  /* 0x0000002e16107223 */ /* 0x040fe20000000019 */
[C---:B------:R-:W-:Y:S01]  /*2e00*/  FFMA R19, R49.reuse, R41, R68 ;  /* 0x0000002931137223 */ /* 0x040fe20000000044 */
[C---:B------:R-:W-:Y:S01]  /*2e10*/  FFMA R17, R49.reuse, R29, R70 ;  /* 0x0000001d31117223 */ /* 0x040fe20000000046 */
[----:B------:R-:W-:Y:S01]  /*2e20*/  FFMA R22, R22, R42, R21 ;  /* 0x0000002a16167223 */ /* 0x000fe20000000015 */
[----:B------:R-:W-:Y:S01]  /*2e30*/  FFMA R21, R49, R45, R74 ;  /* 0x0000002d31157223 */ /* 0x000fe2000000004a */
[----:B------:R-:W-:Y:S01]  /*2e40*/  FFMA R72, R48, R36, R72 ;  /* 0x0000002430487223 */ /* 0x000fe20000000048 */
[----:B------:R-:W-:Y:S01]  /*2e50*/  FFMA R93, R59, R47, R58 ;  /* 0x0000002f3b5d7223 */ /* 0x000fe2000000003a */
[C---:B------:R-:W-:Y:S01]  /*2e60*/  FFMA R121, R23.reuse, R31, R18 ;  /* 0x0000001f17797223 */ /* 0x040fe20000000012 */
[C---:B------:R-:W-:Y:S01]  /*2e70*/  FFMA R125, R23.reuse, R47, R16 ;  /* 0x0000002f177d7223 */ /* 0x040fe20000000010 */
[C---:B------:R-:W-:Y:S01]  /*2e80*/  FFMA R68, R50.reuse, R42, R19 ;  /* 0x0000002a32447223 */ /* 0x040fe20000000013 */
[C---:B------:R-:W-:Y:S01]  /*2e90*/  FFMA R70, R50.reuse, R30, R17 ;  /* 0x0000001e32467223 */ /* 0x040fe20000000011 */
[----:B------:R-:W-:Y:S01]  /*2ea0*/  LDS.128 R56, [R81+0x40] ;  /* 0x0000400051387984 */ /* 0x000fe20000000c00 */
[C---:B------:R-:W-:Y:S01]  /*2eb0*/  FFMA R123, R23.reuse, R39, R20 ;  /* 0x00000027177b7223 */ /* 0x040fe20000000014 */
[----:B------:R-:W-:Y:S01]  /*2ec0*/  FFMA R119, R23, R43, R22 ;  /* 0x0000002b17777223 */ /* 0x000fe20000000016 */
[----:B------:R-:W-:Y:S01]  /*2ed0*/  FFMA R74, R50, R46, R21 ;  /* 0x0000002e324a7223 */ /* 0x000fe20000000015 */
[----:B------:R-:W1:Y:S01]  /*2ee0*/  LDS.128 R16, [R80+0x40] ;  /* 0x0000400050107984 */ /* 0x000e620000000c00 */
[----:B------:R-:W-:Y:S01]  /*2ef0*/  FFMA R49, R49, R37, R72 ;  /* 0x0000002531317223 */ /* 0x000fe20000000048 */
[C---:B----4-:R-:W-:Y:S01]  /*2f00*/  FFMA R48, R60.reuse, R40, R73 ;  /* 0x000000283c307223 */ /* 0x050fe20000000049 */
        /* <DEDUP_REMOVED lines=8> */
[----:B------:R-:W-:Y:S01]  /*2f90*/  FFMA R74, R51, R47, R74 ;  /* 0x0000002f334a7223 */ /* 0x000fe2000000004a */
[----:B------:R-:W-:Y:S01]  /*2fa0*/  FFMA R60, R60, R44, R111 ;  /* 0x0000002c3c3c7223 */ /* 0x000fe2000000006f */
[C---:B------:R-:W-:Y:S01]  /*2fb0*/  FFMA R75, R61.reuse, R29, R50 ;  /* 0x0000001d3d4b7223 */ /* 0x040fe20000000032 */
[C---:B------:R-:W-:Y:S01]  /*2fc0*/  FFMA R103, R61.reuse, R41, R48 ;  /* 0x000000293d677223 */ /* 0x040fe20000000030 */
[C---:B------:R-:W-:Y:S01]  /*2fd0*/  FFMA R73, R61.reuse, R37, R88 ;  /* 0x000000253d497223 */ /* 0x040fe20000000058 */
[----:B------:R-:W4:Y:S01]  /*2fe0*/  LDS.128 R48, [R81+0xc0] ;  /* 0x0000c00051307984 */ /* 0x000f220000000c00 */
[----:B------:R-:W-:Y:S01]  /*2ff0*/  FFMA R61, R61, R45, R60 ;  /* 0x0000002d3d3d7223 */ /* 0x000fe2000000003c */
[C---:B------:R-:W-:Y:S01]  /*3000*/  FFMA R88, R62.reuse, R30, R75 ;  /* 0x0000001e3e587223 */ /* 0x040fe2000000004b */
[C---:B------:R-:W-:Y:S01]  /*3010*/  FFMA R90, R62.reuse, R38, R73 ;  /* 0x000000263e5a7223 */ /* 0x040fe20000000049 */
[C---:B------:R-:W-:Y:S01]  /*3020*/  FFMA R60, R62.reuse, R42, R103 ;  /* 0x0000002a3e3c7223 */ /* 0x040fe20000000067 */
[----:B------:R-:W-:Y:S01]  /*3030*/  FFMA R62, R62, R46, R61 ;  /* 0x0000002e3e3e7223 */ /* 0x000fe2000000003d */
[----:B------:R-:W4:Y:S01]  /*3040*/  LDS.128 R32, [R80+0x1c0] ;  /* 0x0001c00050207984 */ /* 0x000f220000000c00 */
[C---:B------:R-:W-:Y:S01]  /*3050*/  FFMA R103, R63.reuse, R39, R90 ;  /* 0x000000273f677223 */ /* 0x040fe2000000005a */
[C---:B------:R-:W-:Y:S01]  /*3060*/  FFMA R75, R63.reuse, R31, R88 ;  /* 0x0000001f3f4b7223 */ /* 0x040fe20000000058 */
[C---:B------:R-:W-:Y:S01]  /*3070*/  FFMA R73, R63.reuse, R43, R60 ;  /* 0x0000002b3f497223 */ /* 0x040fe2000000003c */
[----:B------:R-:W-:Y:S01]  /*3080*/  FFMA R111, R63, R47, R62 ;  /* 0x0000002f3f6f7223 */ /* 0x000fe2000000003e */
[C---:B------:R-:W-:Y:S01]  /*3090*/  FFMA R28, R52.reuse, R28, R67 ;  /* 0x0000001c341c7223 */ /* 0x040fe20000000043 */
[----:B------:R-:W4:Y:S01]  /*30a0*/  LDS.128 R60, [R81+0x140] ;  /* 0x00014000513c7984 */ /* 0x000f220000000c00 */
        /* <DEDUP_REMOVED lines=11> */
[----:B-1----:R-:W-:Y:S01]  /*3160*/  FFMA R30, R56, R16, R89 ;  /* 0x00000010381e7223 */ /* 0x002fe20000000059 */
[C---:B------:R-:W-:Y:S01]  /*3170*/  FFMA R65, R55.reuse, R39, R38 ;  /* 0x0000002737417223 */ /* 0x040fe20000000026 */
[----:B------:R-:W-:Y:S01]  /*3180*/  FFMA R46, R54, R46, R45 ;  /* 0x0000002e362e7223 */ /* 0x000fe2000000002d */
[----:B------:R-:W-:Y:S01]  /*3190*/  FFMA R69, R55, R43, R42 ;  /* 0x0000002b37457223 */ /* 0x000fe2000000002a */
[C---:B--2---:R-:W-:Y:S01]  /*31a0*/  FFMA R28, R56.reuse, R24, R87 ;  /* 0x00000018381c7223 */ /* 0x044fe20000000057 */
[----:B------:R-:W-:Y:S01]  /*31b0*/  FFMA R31, R57, R17, R30 ;  /* 0x00000011391f7223 */ /* 0x000fe2000000001e */
[----:B------:R-:W-:Y:S01]  /*31c0*/  FFMA R71, R55, R47, R46 ;  /* 0x0000002f37477223 */ /* 0x000fe2000000002e */
[----:B---3--:R-:W-:Y:S01]  /*31d0*/  FFMA R36, R56, R20, R91 ;  /* 0x0000001438247223 */ /* 0x008fe2000000005b */
[C---:B------:R-:W-:Y:S01]  /*31e0*/  FFMA R41, R57.reuse, R25, R28 ;  /* 0x0000001939297223 */ /* 0x040fe2000000001c */
[C---:B------:R-:W-:Y:S01]  /*31f0*/  FFMA R30, R58.reuse, R18, R31 ;  /* 0x000000123a1e7223 */ /* 0x040fe2000000001f */
[----:B------:R-:W-:Y:S01]  /*3200*/  LDS.128 R44, [R81+0x1040] ;  /* 0x00104000512c7984 */ /* 0x000fe20000000c00 */
[----:B------:R-:W-:Y:S01]  /*3210*/  FFMA R29, R57, R21, R36 ;  /* 0x00000015391d7223 */ /* 0x000fe20000000024 */
[----:B------:R-:W-:Y:S01]  /*3220*/  FFMA R28, R58, R26, R41 ;  /* 0x0000001a3a1c7223 */ /* 0x000fe20000000029 */
[C---:B------:R-:W-:Y:S01]  /*3230*/  FFMA R89, R59.reuse, R19, R30 ;  /* 0x000000133b597223 */ /* 0x040fe2000000001e */
[----:B------:R-:W1:Y:S01]  /*3240*/  LDS.128 R36, [R81+0x1c0] ;  /* 0x0001c00051247984 */ /* 0x000e620000000c00 */
[C---:B----4-:R-:W-:Y:S01]  /*3250*/  FFMA R30, R48.reuse, R16, R97 ;  /* 0x00000010301e7223 */ /* 0x050fe20000000061 */
[----:B------:R-:W-:Y:S01]  /*3260*/  FFMA R87, R59, R27, R28 ;  /* 0x0000001b3b577223 */ /* 0x000fe2000000001c */
[----:B------:R-:W-:Y:S01]  /*3270*/  FFMA R28, R48, R24, R95 ;  /* 0x00000018301c7223 */ /* 0x000fe2000000005f */
[----:B------:R-:W-:Y:S01]  /*3280*/  FFMA R40, R58, R22, R29 ;  /* 0x000000163a287223 */ /* 0x000fe2000000001d */
[C---:B------:R-:W-:Y:S01]  /*3290*/  FFMA R31, R49.reuse, R17, R30 ;  /* 0x00000011311f7223 */ /* 0x040fe2000000001e */
[----:B------:R-:W-:Y:S01]  /*32a0*/  LDS.128 R52, [R80+0xd0] ;  /* 0x0000d00050347984 */ /* 0x000fe20000000c00 */
        /* <DEDUP_REMOVED lines=10> */
[C---:B------:R-:W-:Y:S01]  /*3350*/  FFMA R30, R60.reuse, R16, R107 ;  /* 0x000000103c1e7223 */ /* 0x040fe2000000006b */
[----:B------:R-:W-:Y:S01]  /*3360*/  FFMA R28, R60, R24, R105 ;  /* 0x000000183c1c7223 */ /* 0x000fe20000000069 */
[C---:B------:R-:W-:Y:S01]  /*3370*/  FFMA R40, R50.reuse, R22, R29 ;  /* 0x0000001632287223 */ /* 0x040fe2000000001d */
[----:B------:R-:W-:Y:S01]  /*3380*/  FFMA R50, R50, R34, R49 ;  /* 0x0000002232327223 */ /* 0x000fe20000000031 */
[C---:B------:R-:W-:Y:S01]  /*3390*/  FFMA R43, R61.reuse, R17, R30 ;  /* 0x000000113d2b7223 */ /* 0x040fe2000000001e */
[----:B------:R-:W-:Y:S01]  /*33a0*/  FFMA R49, R61, R25, R28 ;  /* 0x000000193d317223 */ /* 0x000fe2000000001c */
[----:B------:R-:W-:Y:S01]  /*33b0*/  FFMA R99, R51, R23, R40 ;  /* 0x0000001733637223 */ /* 0x000fe20000000028 */
[----:B------:R-:W2:Y:S01]  /*33c0*/  LDS.128 R28, [R81+0x10c0] ;  /* 0x0010c000511c7984 */ /* 0x000ea20000000c00 */
[C---:B------:R-:W-:Y:S01]  /*33d0*/  FFMA R40, R60.reuse, R20, R109 ;  /* 0x000000143c287223 */ /* 0x040fe2000000006d */
[----:B------:R-:W-:Y:S01]  /*33e0*/  FFMA R64, R60, R32, R64 ;  /* 0x000000203c407223 */ /* 0x000fe20000000040 */
[----:B------:R-:W-:Y:S01]  /*33f0*/  FFMA R42, R62, R18, R43 ;  /* 0x000000123e2a7223 */ /* 0x000fe2000000002b */
[----:B------:R-:W-:Y:S01]  /*3400*/  FFMA R56, R56, R32, R93 ;  /* 0x0000002038387223 */ /* 0x000fe2000000005d */
[C---:B------:R-:W-:Y:S01]  /*3410*/  FFMA R41, R61.reuse, R21, R40 ;  /* 0x000000153d297223 */ /* 0x040fe20000000028 */
[----:B------:R-:W-:Y:S01]  /*3420*/  FFMA R61, R61, R33, R64 ;  /* 0x000000213d3d7223 */ /* 0x000fe20000000040 */
[C---:B------:R-:W-:Y:S01]  /*3430*/  FFMA R40, R62.reuse, R26, R49 ;  /* 0x0000001a3e287223 */ /* 0x040fe20000000031 */
[C---:B------:R-:W-:Y:S01]  /*3440*/  FFMA R107, R63.reuse, R19, R42 ;  /* 0x000000133f6b7223 */ /* 0x040fe2000000002a */
[C---:B------:R-:W-:Y:S01]  /*3450*/  FFMA R48, R62.reuse, R22, R41 ;  /* 0x000000163e307223 */ /* 0x040fe20000000029 */
[----:B------:R-:W-:Y:S01]  /*3460*/  FFMA R64, R62, R34, R61 ;  /* 0x000000223e407223 */ /* 0x000fe2000000003d */
[----:B------:R-:W-:Y:S01]  /*3470*/  FFMA R105, R63, R27, R40 ;  /* 0x0000001b3f697223 */ /* 0x000fe20000000028 */
[----:B------:R-:W-:Y:S01]  /*3480*/  FFMA R57, R57, R33, R56 ;  /* 0x0000002139397223 */ /* 0x000fe20000000038 */
[C---:B------:R-:W-:Y:S01]  /*3490*/  FFMA R109, R63.reuse, R23, R48 ;  /* 0x000000173f6d7223 */ /* 0x040fe20000000030 */
[-C--:B------:R-:W-:Y:S01]  /*34a0*/  FFMA R64, R63, R35.reuse, R64 ;  /* 0x000000233f407223 */ /* 0x080fe20000000040 */
[----:B------:R-:W-:Y:S01]  /*34b0*/  FFMA R101, R51, R35, R50 ;  /* 0x0000002333657223 */ /* 0x000fe20000000032 */
[C---:B-1----:R-:W-:Y:S01]  /*34c0*/  FFMA R40, R36.reuse, R16, R115 ;  /* 0x0000001024287223 */ /* 0x042fe20000000073 */
[C---:B------:R-:W-:Y:S01]  /*34d0*/  FFMA R66, R36.reuse, R32, R66 ;  /* 0x0000002024427223 */ /* 0x040fe20000000042 */
[C---:B------:R-:W-:Y:S01]  /*34e0*/  FFMA R42, R36.reuse, R20, R117 ;  /* 0x00000014242a7223 */ /* 0x040fe20000000075 */
[----:B------:R-:W1:Y:S01]  /*34f0*/  LDS.128 R60, [R81+0x1140] ;  /* 0x00114000513c7984 */ /* 0x000e620000000c00 */
        /* <DEDUP_REMOVED lines=12> */
[C---:B------:R-:W-:Y:S01]  /*35c0*/  FFMA R40, R44.reuse, R20, R123 ;  /* 0x000000142c287223 */ /* 0x040fe2000000007b */
        /* <DEDUP_REMOVED lines=8> */
[----:B------:R-:W3:Y:S01]  /*3650*/  LDS.128 R40, [R81+0x11c0] ;  /* 0x0011c00051287984 */ /* 0x000ee20000000c00 */
[C---:B--2---:R-:W-:Y:S01]  /*3660*/  FFMA R68, R28.reuse, R24, R68 ;  /* 0x000000181c447223 */ /* 0x044fe20000000044 */
[C---:B------:R-:W-:Y:S01]  /*3670*/  FFMA R70, R28.reuse, R16, R70 ;  /* 0x000000101c467223 */ /* 0x040fe20000000046 */
[-C--:B------:R-:W-:Y:S01]  /*3680*/  FFMA R45, R45, R25.reuse, R44 ;  /* 0x000000192d2d7223 */ /* 0x080fe2000000002c */
[----:B------:R-:W-:Y:S01]  /*3690*/  FFMA R74, R28, R32, R74 ;  /* 0x000000201c4a7223 */ /* 0x000fe2000000004a */
[C---:B------:R-:W-:Y:S01]  /*36a0*/  FFMA R44, R46.reuse, R22, R37 ;  /* 0x000000162e2c7223 */ /* 0x040fe20000000025 */
[----:B------:R-:W-:Y:S01]  /*36b0*/  FFMA R38, R46, R18, R39 ;  /* 0x000000122e267223 */ /* 0x000fe20000000027 */
[----:B------:R-:W-:Y:S01]  /*36c0*/  FFMA R58, R58, R34, R57 ;  /* 0x000000223a3a7223 */ /* 0x000fe20000000039 */
[C---:B------:R-:W-:Y:S01]  /*36d0*/  FFMA R39, R29.reuse, R25, R68 ;  /* 0x000000191d277223 */ /* 0x040fe20000000044 */
[C---:B------:R-:W-:Y:S01]  /*36e0*/  FFMA R37, R29.reuse, R17, R70 ;  /* 0x000000111d257223 */ /* 0x040fe20000000046 */
        /* <DEDUP_REMOVED lines=8> */
[----:B------:R-:W-:Y:S01]  /*3770*/  LDS.128 R56, [R81+0x50] ;  /* 0x0000500051387984 */ /* 0x000fe20000000c00 */
[C---:B------:R-:W-:Y:S01]  /*3780*/  FFMA R123, R47.reuse, R23, R44 ;  /* 0x000000172f7b7223 */ /* 0x040fe2000000002c */
[----:B------:R-:W-:Y:S01]  /*3790*/  FFMA R119, R47, R27, R46 ;  /* 0x0000001b2f777223 */ /* 0x000fe2000000002e */
[----:B------:R-:W-:Y:S01]  /*37a0*/  FFMA R74, R30, R34, R45 ;  /* 0x000000221e4a7223 */ /* 0x000fe2000000002d */
[----:B------:R-:W2:Y:S01]  /*37b0*/  LDS.128 R36, [R80+0x50] ;  /* 0x0000500050247984 */ /* 0x000ea20000000c00 */
[----:B------:R-:W-:Y:S01]  /*37c0*/  FFMA R29, R29, R21, R72 ;  /* 0x000000151d1d7223 */ /* 0x000fe20000000048 */
[C---:B-1----:R-:W-:Y:S01]  /*37d0*/  FFMA R28, R60.reuse, R24, R73 ;  /* 0x000000183c1c7223 */ /* 0x042fe20000000049 */
[----:B------:R-:W-:Y:S01]  /*37e0*/  FFMA R88, R60, R20, R103 ;  /* 0x000000143c587223 */ /* 0x000fe20000000067 */
[----:B------:R-:W1:Y:S01]  /*37f0*/  LDS.128 R44, [R80+0x150] ;  /* 0x00015000502c7984 */ /* 0x000e620000000c00 */
        /* <DEDUP_REMOVED lines=9> */
[----:B------:R-:W-:Y:S01]  /*3890*/  FFMA R60, R60, R32, R111 ;  /* 0x000000203c3c7223 */ /* 0x000fe2000000006f */
[----:B------:R-:W4:Y:S01]  /*38a0*/  LDS.128 R28, [R81+0xd0] ;  /* 0x0000d000511c7984 */ /* 0x000f220000000c00 */
        /* <DEDUP_REMOVED lines=9> */
[C---:B---3--:R-:W-:Y:S01]  /*3940*/  FFMA R16, R40.reuse, R16, R67 ;  /* 0x0000001028107223 */ /* 0x048fe20000000043 */
[----:B------:R-:W-:Y:S01]  /*3950*/  FFMA R111, R63, R35, R62 ;  /* 0x000000233f6f7223 */ /* 0x000fe2000000003e */
[C---:B------:R-:W-:Y:S01]  /*3960*/  FFMA R20, R40.reuse, R20, R65 ;  /* 0x0000001428147223 */ /* 0x040fe20000000041 */
[----:B------:R-:W3:Y:S01]  /*3970*/  LDS.128 R60, [R81+0x150] ;  /* 0x00015000513c7984 */ /* 0x000ee20000000c00 */
        /* <DEDUP_REMOVED lines=11> */
[----:B--2---:R-:W-:Y:S01]  /*3a30*/  FFMA R20, R56, R36, R89 ;  /* 0x0000002438147223 */ /* 0x004fe20000000059 */
[----:B------:R-:W-:Y:S01]  /*3a40*/  FFMA R34, R42, R34, R33 ;  /* 0x000000222a227223 */ /* 0x000fe20000000021 */
[----:B------:R-:W-:Y:S01]  /*3a50*/  FFMA R69, R43, R27, R26 ;  /* 0x0000001b2b457223 */ /* 0x000fe2000000001a */
[C---:B-1----:R-:W-:Y:S01]  /*3a60*/  FFMA R18, R56.reuse, R44, R87 ;  /* 0x0000002c38127223 */ /* 0x042fe20000000057 */
[----:B------:R-:W-:Y:S01]  /*3a70*/  FFMA R17, R57, R37, R20 ;  /* 0x0000002539117223 */ /* 0x000fe20000000014 */
[----:B------:R-:W-:Y:S01]  /*3a80*/  FFMA R71, R43, R35, R34 ;  /* 0x000000232b477223 */ /* 0x000fe20000000022 */
[----:B------:R-:W1:Y:S01]  /*3a90*/  LDS.128 R20, [R81+0x1d0] ;  /* 0x0001d00051147984 */ /* 0x000e620000000c00 */
[----:B----4-:R-:W-:Y:S01]  /*3aa0*/  FFMA R16, R56, R48, R93 ;  /* 0x0000003038107223 */ /* 0x010fe2000000005d */
[C---:B------:R-:W-:Y:S01]  /*3ab0*/  FFMA R19, R57.reuse, R45, R18 ;  /* 0x0000002d39137223 */ /* 0x040fe20000000012 */
[----:B------:R-:W-:Y:S01]  /*3ac0*/  FFMA R24, R58, R38, R17 ;  /* 0x000000263a187223 */ /* 0x000fe20000000011 */
        /* <DEDUP_REMOVED lines=11> */
[C---:B------:R-:W-:Y:S01]  /*3b80*/  FFMA R19, R29.reuse, R37, R18 ;  /* 0x000000251d137223 */ /* 0x040fe20000000012 */
[----:B------:R-:W-:Y:S01]  /*3b90*/  FFMA R28, R28, R48, R101 ;  /* 0x000000301c1c7223 */ /* 0x000fe20000000065 */
        /* <DEDUP_REMOVED lines=12> */
[----:B------:R-:W-:Y:S01]  /*3c60*/  FFMA R101, R31, R51, R30 ;  /* 0x000000331f657223 */ /* 0x000fe2000000001e */
[C---:B------:R-:W-:Y:S01]  /*3c70*/  FFMA R31, R61.reuse, R37, R18 ;  /* 0x000000253d1f7223 */ /* 0x040fe20000000012 */
[----:B------:R-:W-:Y:S01]  /*3c80*/  FFMA R33, R61, R45, R16 ;  /* 0x0000002d3d217223 */ /* 0x000fe20000000010 */
[C---:B------:R-:W-:Y:S01]  /*3c90*/  FFMA R28, R60.reuse, R52, R109 ;  /* 0x000000343c1c7223 */ /* 0x040fe2000000006d */
[----:B------:R-:W3:Y:S01]  /*3ca0*/  LDS.128 R16, [R81+0x10d0] ;  /* 0x0010d00051107984 */ /* 0x000ee20000000c00 */
[----:B------:R-:W-:Y:S01]  /*3cb0*/  FFMA R64, R60, R48, R64 ;  /* 0x000000303c407223 */ /* 0x000fe20000000040 */
[-C--:B------:R-:W-:Y:S01]  /*3cc0*/  FFMA R57, R57, R53.reuse, R56 ;  /* 0x0000003539397223 */ /* 0x080fe20000000038 */
[C---:B------:R-:W-:Y:S01]  /*3cd0*/  FFMA R29, R61.reuse, R53, R28 ;  /* 0x000000353d1d7223 */ /* 0x040fe2000000001c */
[C---:B------:R-:W-:Y:S01]  /*3ce0*/  FFMA R28, R62.reuse, R46, R33 ;  /* 0x0000002e3e1c7223 */ /* 0x040fe20000000021 */
[----:B------:R-:W-:Y:S01]  /*3cf0*/  FFMA R61, R61, R49, R64 ;  /* 0x000000313d3d7223 */ /* 0x000fe20000000040 */
[C---:B------:R-:W-:Y:S01]  /*3d00*/  FFMA R64, R62.reuse, R38, R31 ;  /* 0x000000263e407223 */ /* 0x040fe2000000001f */
[C---:B------:R-:W-:Y:S01]  /*3d10*/  FFMA R88, R62.reuse, R54, R29 ;  /* 0x000000363e587223 */ /* 0x040fe2000000001d */
[C---:B------:R-:W-:Y:S01]  /*3d20*/  FFMA R109, R63.reuse, R47, R28 ;  /* 0x0000002f3f6d7223 */ /* 0x040fe2000000001c */
[----:B------:R-:W-:Y:S01]  /*3d30*/  FFMA R90, R62, R50, R61 ;  /* 0x000000323e5a7223 */ /* 0x000fe2000000003d */
[C---:B-1----:R-:W-:Y:S01]  /*3d40*/  FFMA R66, R20.reuse, R48, R66 ;  /* 0x0000003014427223 */ /* 0x042fe20000000042 */
[C---:B------:R-:W-:Y:S01]  /*3d50*/  FFMA R30, R20.reuse, R52, R117 ;  /* 0x00000034141e7223 */ /* 0x040fe20000000075 */
        /* <DEDUP_REMOVED lines=14> */
[C---:B------:R-:W-:Y:S01]  /*3e40*/  FFMA R66, R23.reuse, R51, R66 ;  /* 0x0000003317427223 */ /* 0x040fe20000000042 */
[C---:B------:R-:W-:Y:S01]  /*3e50*/  FFMA R117, R23.reuse, R55, R28 ;  /* 0x0000003717757223 */ /* 0x040fe2000000001c */
        /* <DEDUP_REMOVED lines=12> */
[----:B------:R-:W2:Y:S01]  /*3f20*/  LDS.128 R20, [R81+0x11d0] ;  /* 0x0011d00051147984 */ /* 0x000ea20000000c00 */
[----:B---3--:R-:W-:Y:S01]  /*3f30*/  FFMA R74, R16, R48, R74 ;  /* 0x00000030104a7223 */ /* 0x008fe2000000004a */
[----:B------:R-:W-:Y:S01]  /*3f40*/  FFMA R24, R26, R50, R29 ;  /* 0x000000321a187223 */ /* 0x000fe2000000001d */
[----:B------:R-:W-:Y:S01]  /*3f50*/  FFMA R58, R58, R54, R57 ;  /* 0x000000363a3a7223 */ /* 0x000fe20000000039 */
[----:B------:R-:W-:Y:S01]  /*3f60*/  FFMA R26, R26, R46, R25 ;  /* 0x0000002e1a1a7223 */ /* 0x000fe20000000019 */
[----:B------:R-:W-:Y:S01]  /*3f70*/  FFMA R29, R17, R49, R74 ;  /* 0x00000031111d7223 */ /* 0x000fe2000000004a */
[C---:B------:R-:W-:Y:S01]  /*3f80*/  FFMA R68, R16.reuse, R44, R68 ;  /* 0x0000002c10447223 */ /* 0x040fe20000000044 */
[C---:B------:R-:W-:Y:S01]  /*3f90*/  FFMA R70, R16.reuse, R36, R70 ;  /* 0x0000002410467223 */ /* 0x040fe20000000046 */
[----:B------:R-:W-:Y:S01]  /*3fa0*/  FFMA R72, R16, R52, R72 ;  /* 0x0000003410487223 */ /* 0x000fe20000000048 */
[-C--:B------:R-:W-:Y:S01]  /*3fb0*/  FFMA R93, R59, R55.reuse, R58 ;  /* 0x000000373b5d7223 */ /* 0x080fe2000000003a */
[C---:B------:R-:W-:Y:S01]  /*3fc0*/  FFMA R123, R27.reuse, R55, R30 ;  /* 0x000000371b7b7223 */ /* 0x040fe2000000001e */
[C---:B------:R-:W-:Y:S01]  /*3fd0*/  FFMA R121, R27.reuse, R39, R28 ;  /* 0x000000271b797223 */ /* 0x040fe2000000001c */
[C---:B------:R-:W-:Y:S01]  /*3fe0*/  FFMA R74, R18.reuse, R50, R29 ;  /* 0x00000032124a7223 */ /* 0x040fe2000000001d */
[C---:B------:R-:W-:Y:S01]  /*3ff0*/  FFMA R119, R27.reuse, R47, R26 ;  /* 0x0000002f1b777223 */ /* 0x040fe2000000001a */
[----:B------:R-:W-:Y:S01]  /*4000*/  FFMA R125, R27, R51, R24 ;  /* 0x000000331b7d7223 */ /* 0x000fe20000000018 */
[----:B------:R-:W-:Y:S01]  /*4010*/  LDS.128 R56, [R81+0x60] ;  /* 0x0000600051387984 */ /* 0x000fe20000000c00 */
[C---:B------:R-:W-:Y:S01]  /*4020*/  FFMA R27, R17.reuse, R45, R68 ;  /* 0x0000002d111b7223 */ /* 0x040fe20000000044 */
[C---:B------:R-:W-:Y:S01]  /*4030*/  FFMA R25, R17.reuse, R37, R70 ;  /* 0x0000002511197223 */ /* 0x040fe20000000046 */
[----:B------:R-:W-:Y:S01]  /*4040*/  FFMA R17, R17, R53, R72 ;  /* 0x0000003511117223 */ /* 0x000fe20000000048 */
[----:B------:R-:W3:Y:S01]  /*4050*/  LDS.128 R28, [R80+0x60] ;  /* 0x00006000501c7984 */ /* 0x000ee20000000c00 */
[C---:B------:R-:W-:Y:S01]  /*4060*/  FFMA R68, R18.reuse, R46, R27 ;  /* 0x0000002e12447223 */ /* 0x040fe2000000001b */
[C---:B------:R-:W-:Y:S01]  /*4070*/  FFMA R70, R18.reuse, R38, R25 ;  /* 0x0000002612467223 */ /* 0x040fe20000000019 */
[----:B------:R-:W-:Y:S01]  /*4080*/  FFMA R72, R18, R54, R17 ;  /* 0x0000003612487223 */ /* 0x000fe20000000011 */
[----:B------:R-:W4:Y:S01]  /*4090*/  LDS.128 R40, [R80+0x160] ;  /* 0x0001600050287984 */ /* 0x000f220000000c00 */
[C---:B-1----:R-:W-:Y:S01]  /*40a0*/  FFMA R18, R60.reuse, R36, R75 ;  /* 0x000000243c127223 */ /* 0x042fe2000000004b */
[C---:B------:R-:W-:Y:S01]  /*40b0*/  FFMA R16, R60.reuse, R44, R73 ;  /* 0x0000002c3c107223 */ /* 0x040fe20000000049 */
[C---:B------:R-:W-:Y:S01]  /*40c0*/  FFMA R92, R60.reuse, R52, R103 ;  /* 0x000000343c5c7223 */ /* 0x040fe20000000067 */
[----:B------:R-:W1:Y:S01]  /*40d0*/  LDS.128 R32, [R80+0xe0] ;  /* 0x0000e00050207984 */ /* 0x000e620000000c00 */
[C---:B------:R-:W-:Y:S01]  /*40e0*/  FFMA R72, R19.reuse, R55, R72 ;  /* 0x0000003713487223 */ /* 0x040fe20000000048 */
[C---:B------:R-:W-:Y:S01]  /*40f0*/  FFMA R70, R19.reuse, R39, R70 ;  /* 0x0000002713467223 */ /* 0x040fe20000000046 */
[C---:B------:R-:W-:Y:S01]  /*4100*/  FFMA R68, R19.reuse, R47, R68 ;  /* 0x0000002f13447223 */ /* 0x040fe20000000044 */
[----:B------:R-:W-:Y:S01]  /*4110*/  FFMA R74, R19, R51, R74 ;  /* 0x00000033134a7223 */ /* 0x000fe2000000004a */
[C---:B------:R-:W-:Y:S01]  /*4120*/  FFMA R75, R61.reuse, R37, R18 ;  /* 0x000000253d4b7223 */ /* 0x040fe20000000012 */
[C---:B------:R-:W-:Y:S01]  /*4130*/  FFMA R103, R61.reuse, R45, R16 ;  /* 0x0000002d3d677223 */ /* 0x040fe20000000010 */
[----:B------:R-:W-:Y:S01]  /*4140*/  FFMA R60, R60, R48, R111 ;  /* 0x000000303c3c7223 */ /* 0x000fe2000000006f */
[----:B------:R-:W1:Y:S01]  /*4150*/  LDS.128 R16, [R81+0xe0] ;  /* 0x0000e00051107984 */ /* 0x000e620000000c00 */
[C---:B------:R-:W-:Y:S01]  /*4160*/  FFMA R73, R61.reuse, R53, R92 ;  /* 0x000000353d497223 */ /* 0x040fe2000000005c */
[C---:B------:R-:W-:Y:S01]  /*4170*/  FFMA R92, R62.reuse, R38, R75 ;  /* 0x000000263e5c7223 */ /* 0x040fe2000000004b */
[----:B------:R-:W-:Y:S01]  /*4180*/  FFMA R61, R61, R49, R60 ;  /* 0x000000313d3d7223 */ /* 0x000fe2000000003c */
[----:B------:R-:W1:Y:S01]  /*4190*/  LDS.128 R24, [R80+0x1e0] ;  /* 0x0001e00050187984 */ /* 0x000e620000000c00 */
        /* <DEDUP_REMOVED lines=8> */
[C---:B------:R-:W-:Y:S01]  /*4220*/  FFMA R103, R63.reuse, R47, R60 ;  /* 0x0000002f3f677223 */ /* 0x040fe2000000003c */
[----:B------:R-:W-:Y:S01]  /*4230*/  FFMA R111, R63, R51, R62 ;  /* 0x000000333f6f7223 */ /* 0x000fe2000000003e */
[----:B------:R-:W-:Y:S01]  /*4240*/  FFMA R20, R20, R48, R71 ;  /* 0x0000003014147223 */ /* 0x000fe20000000047 */
[----:B------:R-:W2:Y:S01]  /*4250*/  LDS.128 R60, [R81+0x160] ;  /* 0x00016000513c7984 */ /* 0x000ea20000000c00 */
        /* <DEDUP_REMOVED lines=13> */
[C---:B----4-:R-:W-:Y:S01]  /*4330*/  FFMA R20, R56.reuse, R40, R89 ;  /* 0x0000002838147223 */ /* 0x050fe20000000059 */
[----:B------:R-:W-:Y:S01]  /*4340*/  LDS.128 R52, [R81+0x11e0] ;  /* 0x0011e00051347984 */ /* 0x000fe20000000c00 */
[----:B-1----:R-:W-:Y:S01]  /*4350*/  FFMA R36, R56, R32, R93 ;  /* 0x0000002038247223 */ /* 0x002fe2000000005d */
[C---:B------:R-:W-:Y:S01]  /*4360*/  FFMA R39, R57.reuse, R29, R22 ;  /* 0x0000001d39277223 */ /* 0x040fe20000000016 */
[----:B------:R-:W-:-:S02]  /*4370*/  FFMA R45, R57, R41, R20 ;  /* 0x00000029392d7223 */ /* 0x000fc40000000014 */
[----:B------:R-:W1:Y:S01]  /*4380*/  LDS.128 R20, [R81+0x1e0] ;  /* 0x0001e00051147984 */ /* 0x000e620000000c00 */
[----:B------:R-:W-:Y:S01]  /*4390*/  FFMA R37, R57, R33, R36 ;  /* 0x0000002139257223 */ /* 0x000fe20000000024 */
[C---:B------:R-:W-:Y:S01]  /*43a0*/  FFMA R96, R58.reuse, R30, R39 ;  /* 0x0000001e3a607223 */ /* 0x040fe20000000027 */
        /* <DEDUP_REMOVED lines=8> */
[C---:B------:R-:W-:Y:S01]  /*4430*/  FFMA R45, R17.reuse, R33, R44 ;  /* 0x00000021112d7223 */ /* 0x040fe2000000002c */
[----:B------:R-:W3:Y:S01]  /*4440*/  LDS.128 R36, [R81+0x1060] ;  /* 0x0010600051247984 */ /* 0x000ee20000000c00 */
[----:B------:R-:W-:Y:S01]  /*4450*/  FFMA R17, R17, R25, R16 ;  /* 0x0000001911117223 */ /* 0x000fe20000000010 */
[C---:B------:R-:W-:Y:S01]  /*4460*/  FFMA R16, R18.reuse, R42, R49 ;  /* 0x0000002a12107223 */ /* 0x040fe20000000031 */
[C---:B------:R-:W-:Y:S01]  /*4470*/  FFMA R92, R18.reuse, R34, R45 ;  /* 0x00000022125c7223 */ /* 0x040fe2000000002d */
[----:B------:R-:W4:Y:S01]  /*4480*/  LDS.128 R48, [R81+0x10e0] ;  /* 0x0010e00051307984 */ /* 0x000f220000000c00 */
[C---:B------:R-:W-:Y:S01]  /*4490*/  FFMA R44, R18.reuse, R30, R47 ;  /* 0x0000001e122c7223 */ /* 0x040fe2000000002f */
[----:B------:R-:W-:Y:S01]  /*44a0*/  FFMA R100, R18, R26, R17 ;  /* 0x0000001a12647223 */ /* 0x000fe20000000011 */
[C---:B------:R-:W-:Y:S01]  /*44b0*/  FFMA R99, R19.reuse, R43, R16 ;  /* 0x0000002b13637223 */ /* 0x040fe20000000010 */
[C---:B--2---:R-:W-:Y:S01]  /*44c0*/  FFMA R88, R60.reuse, R32, R88 ;  /* 0x000000203c587223 */ /* 0x044fe20000000058 */
        /* <DEDUP_REMOVED lines=19> */
[----:B------:R-:W2:Y:S01]  /*4600*/  LDS.128 R60, [R81+0x1160] ;  /* 0x00116000513c7984 */ /* 0x000ea20000000c00 */
[C---:B-1----:R-:W-:Y:S01]  /*4610*/  FFMA R66, R20.reuse, R24, R66 ;  /* 0x0000001814427223 */ /* 0x042fe20000000042 */
        /* <DEDUP_REMOVED lines=43> */
[----:B------:R-:W-:Y:S01]  /*48d0*/  LDS.128 R72, [R81+0x70] ;  /* 0x0000700051487984 */ /* 0x000fe20000000c00 */
[----:B------:R-:W-:Y:S01]  /*48e0*/  FFMA R102, R58, R26, R57 ;  /* 0x0000001a3a667223 */ /* 0x000fe20000000039 */
[----:B------:R-:W-:Y:S01]  /*48f0*/  FFMA R50, R50, R34, R49 ;  /* 0x0000002232327223 */ /* 0x000fe20000000031 */
[-C--:B------:R-:W-:Y:S01]  /*4900*/  FFMA R123, R51, R31.reuse, R56 ;  /* 0x0000001f337b7223 */ /* 0x080fe20000000038 */
[----:B------:R-:W1:Y:S01]  /*4910*/  LDS.128 R16, [R80+0x70] ;  /* 0x0000700050107984 */ /* 0x000e620000000c00 */
[C---:B--2---:R-:W-:Y:S01]  /*4920*/  FFMA R56, R60.reuse, R32, R107 ;  /* 0x000000203c387223 */ /* 0x044fe2000000006b */
[C---:B------:R-:W-:Y:S01]  /*4930*/  FFMA R96, R59.reuse, R31, R96 ;  /* 0x0000001f3b607223 */ /* 0x040fe20000000060 */
[C---:B------:R-:W-:Y:S01]  /*4940*/  FFMA R98, R59.reuse, R35, R98 ;  /* 0x000000233b627223 */ /* 0x040fe20000000062 */
[----:B------:R-:W2:Y:S01]  /*4950*/  LDS.128 R20, [R80+0xf0] ;  /* 0x0000f00050147984 */ /* 0x000ea20000000c00 */
[C---:B------:R-:W-:Y:S01]  /*4960*/  FFMA R94, R59.reuse, R43, R94 ;  /* 0x0000002b3b5e7223 */ /* 0x040fe2000000005e */
[----:B------:R-:W-:Y:S01]  /*4970*/  FFMA R102, R59, R27, R102 ;  /* 0x0000001b3b667223 */ /* 0x000fe20000000066 */
[C---:B------:R-:W-:Y:S01]  /*4980*/  FFMA R125, R51.reuse, R35, R50 ;  /* 0x00000023337d7223 */ /* 0x040fe20000000032 */
[----:B------:R-:W3:Y:S01]  /*4990*/  LDS.128 R36, [R80+0x170] ;  /* 0x0001700050247984 */ /* 0x000ee20000000c00 */
[----:B------:R-:W-:Y:S01]  /*49a0*/  FFMA R121, R51, R43, R48 ;  /* 0x0000002b33797223 */ /* 0x000fe20000000030 */
[----:B------:R-:W-:Y:S01]  /*49b0*/  FFMA R49, R61, R33, R56 ;  /* 0x000000213d317223 */ /* 0x000fe20000000038 */
[C---:B------:R-:W-:Y:S01]  /*49c0*/  FFMA R50, R60.reuse, R28, R105 ;  /* 0x0000001c3c327223 */ /* 0x040fe20000000069 */
[----:B------:R-:W4:Y:S01]  /*49d0*/  LDS.128 R44, [R80+0x1f0] ;  /* 0x0001f000502c7984 */ /* 0x000f220000000c00 */
[C---:B------:R-:W-:Y:S01]  /*49e0*/  FFMA R48, R60.reuse, R40, R103 ;  /* 0x000000283c307223 */ /* 0x040fe20000000067 */
[----:B------:R-:W-:Y:S01]  /*49f0*/  FFMA R66, R51, R27, R66 ;  /* 0x0000001b33427223 */ /* 0x000fe20000000042 */
[C---:B------:R-:W-:Y:S01]  /*4a00*/  FFMA R51, R61.reuse, R29, R50 ;  /* 0x0000001d3d337223 */ /* 0x040fe20000000032 */
[----:B------:R-:W4:Y:S01]  /*4a10*/  LDS.128 R56, [R81+0xf0] ;  /* 0x0000f00051387984 */ /* 0x000f220000000c00 */
        /* <DEDUP_REMOVED lines=10> */
[----:B------:R-:W4:Y:S01]  /*4ac0*/  LDS.128 R48, [R81+0x170] ;  /* 0x0001700051307984 */ /* 0x000f220000000c00 */
        /* <DEDUP_REMOVED lines=12> */
[C---:B-1----:R-:W-:Y:S01]  /*4b90*/  FFMA R96, R72.reuse, R16, R96 ;  /* 0x0000001048607223 */ /* 0x042fe20000000060 */
[C---:B------:R-:W-:Y:S01]  /*4ba0*/  FFMA R53, R55.reuse, R35, R34 ;  /* 0x0000002337357223 */ /* 0x040fe20000000022 */
[----:B------:R-:W-:Y:S01]  /*4bb0*/  FFMA R67, R55, R43, R42 ;  /* 0x0000002b37437223 */ /* 0x000fe2000000002a */
[----:B------:R-:W-:Y:S01]  /*4bc0*/  FFMA R111, R63, R27, R62 ;  /* 0x0000001b3f6f7223 */ /* 0x000fe2000000003e */
[C---:B--2---:R-:W-:Y:S01]  /*4bd0*/  FFMA R98, R72.reuse, R20, R98 ;  /* 0x0000001448627223 */ /* 0x044fe20000000062 */
[----:B------:R-:W-:Y:S01]  /*4be0*/  FFMA R31, R73, R17, R96 ;  /* 0x00000011491f7223 */ /* 0x000fe20000000060 */
[----:B------:R-:W-:Y:S01]  /*4bf0*/  FFMA R55, R55, R27, R26 ;  /* 0x0000001b37377223 */ /* 0x000fe2000000001a */
[----:B------:R-:W-:Y:S01]  /*4c00*/  FFMA R107, R63, R35, R60 ;  /* 0x000000233f6b7223 */ /* 0x000fe2000000003c */
[----:B---3--:R-:W-:Y:S01]  /*4c10*/  FFMA R94, R72, R36, R94 ;  /* 0x00000024485e7223 */ /* 0x008fe2000000005e */
[C---:B------:R-:W-:Y:S01]  /*4c20*/  FFMA R29, R73.reuse, R21, R98 ;  /* 0x00000015491d7223 */ /* 0x040fe20000000062 */
[----:B------:R-:W1:Y:S01]  /*4c30*/  LDS.128 R24, [R81+0x1f0] ;  /* 0x0001f00051187984 */ /* 0x000e620000000c00 */
[----:B------:R-:W-:Y:S01]  /*4c40*/  IADD3 R70, P4, R4, UR4, RZ ;  /* 0x0000000404467c10 */ /* 0x000fe2000ff9e0ff */
[----:B----4-:R-:W-:Y:S01]  /*4c50*/  FFMA R102, R72, R44, R102 ;  /* 0x0000002c48667223 */ /* 0x010fe20000000066 */
        /* <DEDUP_REMOVED lines=75> */
[C---:B---3--:R-:W-:Y:S01]  /*5110*/  FFMA R66, R28.reuse, R44, R66 ;  /* 0x0000002c1c427223 */ /* 0x048fe20000000042 */
        /* <DEDUP_REMOVED lines=8> */
[----:B------:R-:W-:Y:S01]  /*51a0*/  IADD3 R94, P2, R3, UR4, RZ ;  /* 0x00000004035e7c10 */ /* 0x000fe2000ff5e0ff */
[----:B------:R-:W1:Y:S01]  /*51b0*/  LDS.128 R60, [R81+0x1170] ;  /* 0x00117000513c7984 */ /* 0x000e620000000c00 */
[C---:B------:R-:W-:Y:S01]  /*51c0*/  FFMA R54, R30.reuse, R38, R43 ;  /* 0x000000261e367223 */ /* 0x040fe2000000002b */
[----:B------:R-:W-:Y:S01]  /*51d0*/  FFMA R64, R30, R18, R41 ;  /* 0x000000121e407223 */ /* 0x000fe20000000029 */
[----:B------:R-:W-:Y:S01]  /*51e0*/  IADD3 R92, P3, R2, UR4, RZ ;  /* 0x00000004025c7c10 */ /* 0x000fe2000ff7e0ff */
[----:B------:R-:W2:Y:S01]  /*51f0*/  LDS.128 R40, [R81+0x11f0] ;  /* 0x0011f00051287984 */ /* 0x000ea20000000c00 */
[----:B------:R-:W-:Y:S01]  /*5200*/  FFMA R29, R29, R21, R28 ;  /* 0x000000151d1d7223 */ /* 0x000fe2000000001c */
[----:B------:R-:W-:-:S02]  /*5210*/  IADD3.X R95, R6, UR5, RZ, P2, !PT ;  /* 0x00000005065f7c10 */ /* 0x000fc400097fe4ff */
[----:B------:R-:W-:Y:S06]  /*5220*/  BAR.SYNC 0x0 ;  /* 0x0000000000007b1d */ /* 0x000fec0000000000 */
[----:B------:R-:W-:Y:S01]  /*5230*/  IADD3 R28, P2, R8, UR4, RZ ;  /* 0x00000004081c7c10 */ /* 0x000fe2000ff5e0ff */
[----:B------:R-:W-:Y:S01]  /*5240*/  FFMA R30, R30, R22, R29 ;  /* 0x000000161e1e7223 */ /* 0x000fe2000000001d */
[----:B------:R-:W-:Y:S01]  /*5250*/  IADD3.X R93, R5, UR5, RZ, P3, !PT ;  /* 0x00000005055d7c10 */ /* 0x000fe20009ffe4ff */
[----:B------:R-:W-:Y:S01]  /*5260*/  @!PT LDS RZ, [RZ] ;  /* 0x00000000fffff984 */ /* 0x000fe20000000800 */
[----:B------:R-:W-:Y:S01]  /*5270*/  @!PT LDS RZ, [RZ] ;  /* 0x00000000fffff984 */ /* 0x000fe20000000800 */
[----:B------:R-:W-:Y:S01]  /*5280*/  @!PT LDS RZ, [RZ] ;  /* 0x00000000fffff984 */ /* 0x000fe20000000800 */
[----:B------:R3:W-:Y:S01]  /*5290*/  LDGSTS.E.BYPASS.128 [R86], [R94.64], P1 ;  /* 0x000000005e567fae */ /* 0x0007e20008901c46 */
[----:B------:R-:W-:-:S02]  /*52a0*/  IADD3 R68, P3, R10, UR4, RZ ;  /* 0x000000040a447c10 */ /* 0x000fc4000ff7e0ff */
[----:B------:R-:W-:Y:S01]  /*52b0*/  IADD3.X R29, R9, UR5, RZ, P2, !PT ;  /* 0x00000005091d7c10 */ /* 0x000fe200097fe4ff */
[----:B------:R4:W-:Y:S01]  /*52c0*/  LDGSTS.E.BYPASS.128 [R85], [R92.64], P1 ;  /* 0x000000005c557fae */ /* 0x0009e20008901c46 */
[----:B------:R-:W-:Y:S02]  /*52d0*/  IADD3.X R71, R7, UR5, RZ, P4, !PT ;  /* 0x0000000507477c10 */ /* 0x000fe4000a7fe4ff */
[----:B------:R-:W-:Y:S02]  /*52e0*/  IADD3 R88, P2, R11, UR4, RZ ;  /* 0x000000040b587c10 */ /* 0x000fe4000ff5e0ff */
[----:B------:R-:W-:Y:S01]  /*52f0*/  IADD3 R90, P4, R13, UR4, RZ ;  /* 0x000000040d5a7c10 */ /* 0x000fe2000ff9e0ff */
[----:B------:R1:W-:Y:S01]  /*5300*/  LDGSTS.E.BYPASS.128 [R84], [R70.64], P1 ;  /* 0x0000000046547fae */ /* 0x0003e20008901c46 */
[----:B------:R-:W-:Y:S02]  /*5310*/  IADD3.X R69, R12, UR5, RZ, P3, !PT ;  /* 0x000000050c457c10 */ /* 0x000fe40009ffe4ff */
[----:B---3--:R-:W-:Y:S01]  /*5320*/  IADD3 R94, P3, R14, UR4, RZ ;  /* 0x000000040e5e7c10 */ /* 0x008fe2000ff7e0ff */
[----:B------:R3:W-:Y:S01]  /*5330*/  LDGSTS.E.BYPASS.128 [R83], [R28.64], P1 ;  /* 0x000000001c537fae */ /* 0x0007e20008901c46 */
[----:B------:R-:W-:Y:S01]  /*5340*/  IADD3.X R89, R15, UR5, RZ, P2, !PT ;  /* 0x000000050f597c10 */ /* 0x000fe200097fe4ff */
[----:B------:R-:W-:Y:S01]  /*5350*/  UIADD3 UR4, UP0, UR4, 0x80, URZ ;  /* 0x0000008004047890 */ /* 0x000fe2000ff1e03f */
[----:B------:R-:W-:Y:S01]  /*5360*/  IADD3.X R91, R76, UR5, RZ, P4, !PT ;  /* 0x000000054c5b7c10 */ /* 0x000fe2000a7fe4ff */
[----:B------:R-:W0:Y:S01]  /*5370*/  LDGDEPBAR ;  /* 0x00000000000079af */ /* 0x000e220000000000 */
[----:B------:R-:W-:Y:S01]  /*5380*/  IADD3.X R95, R77, UR5, RZ, P3, !PT ;  /* 0x000000054d5f7c10 */ /* 0x000fe20009ffe4ff */
[----:B------:R-:W-:-:S02]  /*5390*/  UIADD3.X UR5, URZ, UR5, URZ, UP0, !UPT ;  /* 0x000000053f057290 */ /* 0x000fc400087fe43f */
[----:B------:R2:W-:Y:S04]  /*53a0*/  LDGSTS.E.BYPASS.128 [R86+0x2000], [R68.64], P1 ;  /* 0x0200000044567fae */ /* 0x0005e80008901c46 */
[----:B------:R4:W-:Y:S01]  /*53b0*/  LDGSTS.E.BYPASS.128 [R85+0x2000], [R88.64], P1 ;  /* 0x0200000058557fae */ /* 0x0009e20008901c46 */
[C---:B---3--:R-:W-:Y:S01]  /*53c0*/  FFMA R29, R31.reuse, R23, R30 ;  /* 0x000000171f1d7223 */ /* 0x048fe2000000001e */
[C---:B------:R-:W-:Y:S01]  /*53d0*/  FFMA R28, R31.reuse, R19, R64 ;  /* 0x000000131f1c7223 */ /* 0x040fe20000000040 */
[C---:B------:R-:W-:Y:S01]  /*53e0*/  FFMA R30, R31.reuse, R39, R54 ;  /* 0x000000271f1e7223 */ /* 0x040fe20000000036 */
[----:B------:R4:W-:Y:S01]  /*53f0*/  LDGSTS.E.BYPASS.128 [R84+0x2000], [R90.64], P1 ;  /* 0x020000005a547fae */ /* 0x0009e20008901c46 */
[----:B------:R-:W-:Y:S01]  /*5400*/  FFMA R31, R31, R47, R52 ;  /* 0x0000002f1f1f7223 */ /* 0x000fe20000000034 */
[C---:B-1----:R-:W-:Y:S01]  /*5410*/  FFMA R64, R60.reuse, R20, R107 ;  /* 0x000000143c407223 */ /* 0x042fe2000000006b */
[C---:B------:R-:W-:Y:S01]  /*5420*/  FFMA R54, R60.reuse, R16, R105 ;  /* 0x000000103c367223 */ /* 0x040fe20000000069 */
[----:B------:R4:W-:Y:S01]  /*5430*/  LDGSTS.E.BYPASS.128 [R83+0x2000], [R94.64], P1 ;  /* 0x020000005e537fae */ /* 0x0009e20008901c46 */
[C---:B------:R-:W-:Y:S01]  /*5440*/  FFMA R52, R60.reuse, R36, R103 ;  /* 0x000000243c347223 */ /* 0x040fe20000000067 */
[-C--:B------:R-:W-:Y:S01]  /*5450*/  FFMA R60, R60, R44.reuse, R111 ;  /* 0x0000002c3c3c7223 */ /* 0x080fe2000000006f */
[C---:B--2---:R-:W-:Y:S01]  /*5460*/  FFMA R44, R40.reuse, R44, R55 ;  /* 0x0000002c282c7223 */ /* 0x044fe20000000037 */
[----:B------:R-:W0:Y:S01]  /*5470*/  LDGDEPBAR ;  /* 0x00000000000079af */ /* 0x000e220000000000 */
[C---:B------:R-:W-:Y:S01]  /*5480*/  FFMA R20, R40.reuse, R20, R53 ;  /* 0x0000001428147223 */ /* 0x040fe20000000035 */
[C---:B------:R-:W-:Y:S01]  /*5490*/  FFMA R16, R40.reuse, R16, R65 ;  /* 0x0000001028107223 */ /* 0x040fe20000000041 */
[----:B------:R-:W-:Y:S01]  /*54a0*/  FFMA R36, R40, R36, R67 ;  /* 0x0000002428247223 */ /* 0x000fe20000000043 */
[C---:B------:R-:W-:Y:S01]  /*54b0*/  FFMA R69, R61.reuse, R21, R64 ;  /* 0x000000153d457223 */ /* 0x040fe20000000040 */
[C---:B------:R-:W-:Y:S01]  /*54c0*/  FFMA R71, R61.reuse, R17, R54 ;  /* 0x000000113d477223 */ /* 0x040fe20000000036 */
[C---:B------:R-:W-:Y:S01]  /*54d0*/  FFMA R87, R61.reuse, R37, R52 ;  /* 0x000000253d577223 */ /* 0x040fe20000000034 */
[-C--:B------:R-:W-:Y:S01]  /*54e0*/  FFMA R61, R61, R45.reuse, R60 ;  /* 0x0000002d3d3d7223 */ /* 0x080fe2000000003c */
[C---:B------:R-:W-:Y:S01]  /*54f0*/  FFMA R45, R41.reuse, R45, R44 ;  /* 0x0000002d292d7223 */ /* 0x040fe2000000002c */
        /* <DEDUP_REMOVED lines=15> */
[----:B------:R-:W-:-:S04]  /*55f0*/  DEPBAR.LE SB0, 0x0 ;  /* 0x000080000000791a */ /* 0x000fc80000000000 */
[C---:B------:R-:W-:Y:S01]  /*5600*/  FFMA R45, R43.reuse, R23, R22 ;  /* 0x000000172b2d7223 */ /* 0x040fe20000000016 */
[C---:B------:R-:W-:Y:S01]  /*5610*/  FFMA R44, R43.reuse, R19, R18 ;  /* 0x000000132b2c7223 */ /* 0x040fe20000000012 */
[C---:B------:R-:W-:Y:S01]  /*5620*/  FFMA R46, R43.reuse, R39, R38 ;  /* 0x000000272b2e7223 */ /* 0x040fe20000000026 */
[----:B------:R-:W-:Y:S01]  /*5630*/  FFMA R47, R43, R47, R16 ;  /* 0x0000002f2b2f7223 */ /* 0x000fe20000000010 */
[----:B------:R-:W-:Y:S06]  /*5640*/  BAR.SYNC 0x0 ;  /* 0x0000000000007b1d */ /* 0x000fec0000000000 */
[----:B----4-:R-:W-:Y:S01]  /*5650*/  @P0 CALL.REL.NOINC `(.L_x_0) ;  /* 0x0000001000000944 */ /* 0x010fe20003c00000 */
[----:B------:R-:W-:Y:S05]  /*5660*/  BRA `(.L_x_1) ;  /* 0xffffb76000007947 */ /* 0x000fea000383ffff */
.L_x_0:
[----:B------:R-:W1:Y:S01]  /*5670*/  S2R R2, SR_TID.X ;  /* 0x0000000000027919 */ /* 0x000e620000002100 */
[----:B------:R-:W-:-:S04]  /*5680*/  DEPBAR.LE SB0, 0x0 ;  /* 0x000080000000791a */ /* 0x000fc80000000000 */
[----:B------:R-:W-:Y:S02]  /*5690*/  ULDC UR4, c[0x0][0x178] ;  /* 0x00005e0000047ab9 */ /* 0x000fe40000000800 */
[----:B------:R-:W-:Y:S01]  /*56a0*/  UIMAD UR4, UR4, 0x32, URZ ;  /* 0x00000032040478a4 */ /* 0x000fe2000f8e023f */
[----:B-1----:R-:W-:Y:S02]  /*56b0*/  SHF.R.U32.HI R3, RZ, 0x4, R2 ;  /* 0x00000004ff037819 */ /* 0x002fe40000011602 */
[----:B------:R-:W-:Y:S02]  /*56c0*/  SHF.L.U32 R37, R2, 0x2, RZ ;  /* 0x0000000202257819 */ /* 0x000fe400000006ff */
[----:B------:R-:W-:Y:S02]  /*56d0*/  SGXT.U32 R3, R3, 0x3 ;  /* 0x000000030303781a */ /* 0x000fe40000000000 */
[----:B------:R-:W-:Y:S02]  /*56e0*/  LOP3.LUT R36, R37, 0x3c, RZ, 0xc0, !PT ;  /* 0x0000003c25247812 */ /* 0x000fe400078ec0ff */
[----:B------:R-:W-:-:S02]  /*56f0*/  LOP3.LUT R37, R0, 0x3c, R37, 0xf8, !PT ;  /* 0x0000003c00257812 */ /* 0x000fc400078ef825 */
[----:B------:R-:W-:Y:S01]  /*5700*/  LOP3.LUT R0, R78, 0x8, RZ, 0xfc, !PT ;  /* 0x000000084e007812 */ /* 0x000fe200078efcff */
[----:B------:R-:W-:Y:S01]  /*5710*/  IMAD R36, R3, 0x110, R36 ;  /* 0x0000011003247824 */ /* 0x000fe200078e0224 */
[----:B------:R-:W-:Y:S06]  /*5720*/  BAR.SYNC 0x0 ;  /* 0x0000000000007b1d */ /* 0x000fec0000000000 */
[----:B------:R-:W-:Y:S01]  /*5730*/  SHF.L.U32 R2, R36, 0x2, RZ ;  /* 0x0000000224027819 */ /* 0x000fe200000006ff */
[----:B------:R-:W-:Y:S01]  /*5740*/  STS.128 [R36.X4], R72 ;  /* 0x0000004824007388 */ /* 0x000fe20000004c00 */
[----:B------:R-:W-:-:S03]  /*5750*/  ISETP.GE.AND P0, PT, R37, 0x80, PT ;  /* 0x000000802500780c */ /* 0x000fc60003f06270 */
[----:B------:R-:W-:Y:S01]  /*5760*/  IMAD R38, R3, -0x330, R2 ;  /* 0xfffffcd003267824 */ /* 0x000fe200078e0202 */
[----:B------:R-:W-:Y:S01]  /*5770*/  STS.128 [R36.X4+0x110], R56 ;  /* 0x0001103824007388 */ /* 0x000fe20000004c00 */
[----:B------:R-:W-:Y:S02]  /*5780*/  ISETP.LT.AND P1, PT, R78, UR4, !P0 ;  /* 0x000000044e007c0c */ /* 0x000fe4000c721270 */
[----:B------:R-:W-:Y:S01]  /*5790*/  ISETP.LT.AND P2, PT, R0, UR4, !P0 ;  /* 0x0000000400007c0c */ /* 0x000fe2000c741270 */
[----:B------:R-:W-:Y:S01]  /*57a0*/  STS.128 [R36.X4+0x220], R48 ;  /* 0x0002203024007388 */ /* 0x000fe20000004c00 */
[----:B------:R-:W-:-:S03]  /*57b0*/  LEA R2, R78, R37, 0x7 ;  /* 0x000000254e027211 */ /* 0x000fc600078e38ff */
[----:B------:R-:W-:Y:S04]  /*57c0*/  STS.128 [R36.X4+0x330], R24 ;  /* 0x0003301824007388 */ /* 0x000fe80000004c00 */
[----:B------:R-:W-:Y:S06]  /*57d0*/  BAR.SYNC 0x0 ;  /* 0x0000000000007b1d */ /* 0x000fec0000000000 */
[----:B------:R-:W1:Y:S04]  /*57e0*/  LDS.128 R40, [R38] ;  /* 0x0000000026287984 */ /* 0x000e680000000c00 */
[----:B------:R-:W2:Y:S01]  /*57f0*/  LDS.128 R52, [R38+0x880] ;  /* 0x0008800026347984 */ /* 0x000ea20000000c00 */
[----:B------:R-:W-:-:S03]  /*5800*/  LEA R24, R0, R37, 0x7 ;  /* 0x0000002500187211 */ /* 0x000fc600078e38ff */
[----:B------:R-:W3:Y:S01]  /*5810*/  LDS.128 R8, [R38+0x1100] ;  /* 0x0011000026087984 */ /* 0x000ee20000000c00 */
[C---:B------:R-:W-:Y:S02]  /*5820*/  LOP3.LUT R0, R78.reuse, 0x10, RZ, 0xfc, !PT ;  /* 0x000000104e007812 */ /* 0x040fe400078efcff */
[C---:B------:R-:W-:Y:S01]  /*5830*/  LOP3.LUT R26, R78.reuse, 0x18, RZ, 0xfc, !PT ;  /* 0x000000184e1a7812 */ /* 0x040fe200078efcff */
[----:B------:R-:W4:Y:S01]  /*5840*/  LDS.128 R4, [R38+0x1980] ;  /* 0x0019800026047984 */ /* 0x000f220000000c00 */
[----:B------:R-:W-:-:S03]  /*5850*/  LOP3.LUT R27, R78, 0x20, RZ, 0xfc, !PT ;  /* 0x000000204e1b7812 */ /* 0x000fc600078efcff */
[----:B------:R-:W-:Y:S06]  /*5860*/  BAR.SYNC 0x0 ;  /* 0x0000000000007b1d */ /* 0x000fec0000000000 */
[----:B------:R-:W-:Y:S01]  /*5870*/  STS.128 [R36.X4], R32 ;  /* 0x0000002024007388 */ /* 0x000fe20000004c00 */
[C---:B------:R-:W-:Y:S02]  /*5880*/  ISETP.LT.AND P3, PT, R27.reuse, UR4, !P0 ;  /* 0x000000041b007c0c */ /* 0x040fe4000c761270 */
[----:B------:R-:W-:Y:S01]  /*5890*/  LEA R27, R27, R37, 0x7 ;  /* 0x000000251b1b7211 */ /* 0x000fe200078e38ff */
[----:B------:R-:W-:Y:S04]  /*58a0*/  STS.128 [R36.X4+0x110], R28 ;  /* 0x0001101c24007388 */ /* 0x000fe80000004c00 */
[----:B------:R-:W-:Y:S04]  /*58b0*/  STS.128 [R36.X4+0x220], R60 ;  /* 0x0002203c24007388 */ /* 0x000fe80000004c00 */
[----:B------:R-:W-:Y:S04]  /*58c0*/  STS.128 [R36.X4+0x330], R44 ;  /* 0x0003302c24007388 */ /* 0x000fe80000004c00 */
[----:B------:R-:W-:Y:S06]  /*58d0*/  BAR.SYNC 0x0 ;  /* 0x0000000000007b1d */ /* 0x000fec0000000000 */
[----:B------:R-:W4:Y:S01]  /*58e0*/  LDS.128 R12, [R38] ;  /* 0x00000000260c7984 */ /* 0x000f220000000c00 */
[----:B------:R-:W-:-:S02]  /*58f0*/  MOV R33, 0x4 ;  /* 0x0000000400217802 */ /* 0x000fc40000000f00 */
[C---:B------:R-:W-:Y:S01]  /*5900*/  LOP3.LUT R28, R78.reuse, 0x28, RZ, 0xfc, !PT ;  /* 0x000000284e1c7812 */ /* 0x040fe200078efcff */
[----:B------:R-:W4:Y:S01]  /*5910*/  LDS.128 R16, [R38+0x880] ;  /* 0x0008800026107984 */ /* 0x000f220000000c00 */
[----:B------:R-:W-:Y:S01]  /*5920*/  LOP3.LUT R29, R78, 0x30, RZ, 0xfc, !PT ;  /* 0x000000304e1d7812 */ /* 0x000fe200078efcff */
[-C--:B------:R-:W-:Y:S01]  /*5930*/  IMAD.WIDE R2, R2, R33.reuse, c[0x0][0x170] ;  /* 0x00005c0002027625 */ /* 0x080fe200078e0221 */
[----:B------:R-:W-:Y:S01]  /*5940*/  LOP3.LUT R78, R78, 0x38, RZ, 0xfc, !PT ;  /* 0x000000384e4e7812 */ /* 0x000fe200078efcff */
[----:B------:R-:W4:Y:S01]  /*5950*/  LDS.128 R20, [R38+0x1100] ;  /* 0x0011000026147984 */ /* 0x000f220000000c00 */
[----:B------:R-:W-:Y:S01]  /*5960*/  ISETP.LT.AND P4, PT, R28, UR4, !P0 ;  /* 0x000000041c007c0c */ /* 0x000fe2000c781270 */
[----:B------:R-:W-:Y:S01]  /*5970*/  IMAD.WIDE R24, R24, R33, c[0x0][0x170] ;  /* 0x00005c0018187625 */ /* 0x000fe200078e0221 */
[----:B------:R-:W-:Y:S01]  /*5980*/  ISETP.LT.AND P5, PT, R29, UR4, !P0 ;  /* 0x000000041d007c0c */ /* 0x000fe2000c7a1270 */
[----:B-1----:R1:W-:Y:S01]  /*5990*/  @P1 STG.E.128 [R2.64], R40 ;  /* 0x0000002802001986 */ /* 0x0023e2000c101d06 */
[----:B------:R-:W-:-:S02]  /*59a0*/  ISETP.LT.AND P1, PT, R0, UR4, !P0 ;  /* 0x0000000400007c0c */ /* 0x000fc4000c721270 */
[-C--:B------:R-:W-:Y:S01]  /*59b0*/  LEA R0, R0, R37.reuse, 0x7 ;  /* 0x0000002500007211 */ /* 0x080fe200078e38ff */
[----:B--2---:R2:W-:Y:S01]  /*59c0*/  @P2 STG.E.128 [R24.64], R52 ;  /* 0x0000003418002986 */ /* 0x0045e2000c101d06 */
[C---:B------:R-:W-:Y:S02]  /*59d0*/  ISETP.LT.AND P2, PT, R26.reuse, UR4, !P0 ;  /* 0x000000041a007c0c */ /* 0x040fe4000c741270 */
[-C--:B------:R-:W-:Y:S02]  /*59e0*/  LEA R26, R26, R37.reuse, 0x7 ;  /* 0x000000251a1a7211 */ /* 0x080fe400078e38ff */
[----:B------:R-:W-:Y:S02]  /*59f0*/  ISETP.LT.AND P0, PT, R78, UR4, !P0 ;  /* 0x000000044e007c0c */ /* 0x000fe4000c701270 */
[-C--:B------:R-:W-:Y:S02]  /*5a00*/  LEA R28, R28, R37.reuse, 0x7 ;  /* 0x000000251c1c7211 */ /* 0x080fe400078e38ff */
[----:B------:R-:W-:-:S03]  /*5a10*/  LEA R30, R29, R37, 0x7 ;  /* 0x000000251d1e7211 */ /* 0x000fc600078e38ff */
[----:B------:R-:W-:-:S04]  /*5a20*/  IMAD.WIDE R28, R28, R33, c[0x0][0x170] ;  /* 0x00005c001c1c7625 */ /* 0x000fc800078e0221 */
[----:B-1----:R-:W-:-:S04]  /*5a30*/  IMAD.WIDE R2, R0, R33, c[0x0][0x170] ;  /* 0x00005c0000027625 */ /* 0x002fc800078e0221 */
[-C--:B--2---:R-:W-:Y:S01]  /*5a40*/  IMAD.WIDE R24, R26, R33.reuse, c[0x0][0x170] ;  /* 0x00005c001a187625 */ /* 0x084fe200078e0221 */
[----:B---3--:R1:W-:Y:S03]  /*5a50*/  @P1 STG.E.128 [R2.64], R8 ;  /* 0x0000000802001986 */ /* 0x0083e6000c101d06 */
[-C--:B------:R-:W-:Y:S01]  /*5a60*/  IMAD.WIDE R26, R27, R33.reuse, c[0x0][0x170] ;  /* 0x00005c001b1a7625 */ /* 0x080fe200078e0221 */
[----:B----4-:R1:W-:Y:S03]  /*5a70*/  @P2 STG.E.128 [R24.64], R4 ;  /* 0x0000000418002986 */ /* 0x0103e6000c101d06 */
[----:B------:R-:W-:Y:S01]  /*5a80*/  IMAD.WIDE R30, R30, R33, c[0x0][0x170] ;  /* 0x00005c001e1e7625 */ /* 0x000fe200078e0221 */
[----:B------:R1:W-:Y:S04]  /*5a90*/  @P3 STG.E.128 [R26.64], R12 ;  /* 0x0000000c1a003986 */ /* 0x0003e8000c101d06 */
[----:B------:R1:W-:Y:S04]  /*5aa0*/  @P4 STG.E.128 [R28.64], R16 ;  /* 0x000000101c004986 */ /* 0x0003e8000c101d06 */
[----:B------:R1:W-:Y:S01]  /*5ab0*/  @P5 STG.E.128 [R30.64], R20 ;  /* 0x000000141e005986 */ /* 0x0003e2000c101d06 */
[----:B------:R-:W-:Y:S05]  /*5ac0*/  @!P0 EXIT ;  /* 0x000000000000894d */ /* 0x000fea0003800000 */
[----:B-1----:R-:W1:Y:S01]  /*5ad0*/  LDS.128 R4, [R38+0x1980] ;  /* 0x0019800026047984 */ /* 0x002e620000000c00 */
[----:B------:R-:W-:-:S05]  /*5ae0*/  LEA R2, R78, R37, 0x7 ;  /* 0x000000254e027211 */ /* 0x000fca00078e38ff */
[----:B------:R-:W-:-:S05]  /*5af0*/  IMAD.WIDE R2, R2, R33, c[0x0][0x170] ;  /* 0x00005c0002027625 */ /* 0x000fca00078e0221 */
[----:B-1----:R-:W-:Y:S01]  /*5b00*/  STG.E.128 [R2.64], R4 ;  /* 0x0000000402007986 */ /* 0x002fe2000c101d06 */
[----:B------:R-:W-:Y:S05]  /*5b10*/  EXIT ;  /* 0x000000000000794d */ /* 0x000fea0003800000 */
.L_x_2:
[----:B------:R-:W-:-:S00]  /*5b20*/  BRA `(.L_x_2) ;  /* 0xfffffff000007947 */ /* 0x000fc0000383ffff */
[----:B------:R-:W-:-:S00]  /*5b30*/  NOP ;  /* 0x0000000000007918 */ /* 0x000fc00000000000 */
        /* <DEDUP_REMOVED lines=12> */
.L_x_3:


//--------------------- .nv.shared.triton_mm      --------------------------
	.section	.nv.shared.triton_mm,"aw",@nobits
	.align	16
